//
// Generated by NVIDIA NVVM Compiler
//
// Compiler Build ID: CL-36424714
// Cuda compilation tools, release 13.0, V13.0.88
// Based on NVVM 20.0.0
//

.version 9.0
.target sm_100
.address_size 64

	// .globl	hint_gen_kernel
// _ZZ21hint_gen_kernel_tiledE12s_block_keys has been demoted

.visible .entry hint_gen_kernel(
	.param .align 8 .b8 hint_gen_kernel_param_0[40],
	.param .u64 .ptr .align 1 hint_gen_kernel_param_1,
	.param .u64 .ptr .align 1 hint_gen_kernel_param_2,
	.param .u64 .ptr .align 1 hint_gen_kernel_param_3,
	.param .u64 .ptr .align 1 hint_gen_kernel_param_4
)
{
	.reg .pred 	%p<13>;
	.reg .b16 	%rs<5>;
	.reg .b32 	%r<702>;
	.reg .b64 	%rd<94>;

	ld.param.u64 	%rd39, [hint_gen_kernel_param_0+16];
	ld.param.u64 	%rd38, [hint_gen_kernel_param_0+8];
	ld.param.u64 	%rd37, [hint_gen_kernel_param_0];
	ld.param.v2.u32 	{%r26, %r27}, [hint_gen_kernel_param_0+24];
	ld.param.u64 	%rd41, [hint_gen_kernel_param_2];
	mov.u32 	%r30, %ctaid.x;
	mov.u32 	%r31, %ntid.x;
	mov.u32 	%r32, %tid.x;
	mad.lo.s32 	%r1, %r30, %r31, %r32;
	setp.ge.u32 	%p1, %r1, %r27;
	@%p1 bra 	$L__BB0_20;
	setp.eq.s64 	%p2, %rd39, 0;
	mov.b64 	%rd86, 0;
	mov.u64 	%rd87, %rd86;
	mov.u64 	%rd88, %rd86;
	mov.u64 	%rd89, %rd86;
	@%p2 bra 	$L__BB0_19;
	cvta.to.global.u64 	%rd3, %rd41;
	mov.b64 	%rd77, 0;
	add.s64 	%rd47, %rd39, 7;
	shr.u64 	%rd48, %rd47, 3;
	cvt.u32.u64 	%r35, %rd48;
	mov.u64 	%rd89, %rd77;
	mov.u64 	%rd88, %rd77;
	mov.u64 	%rd87, %rd77;
	mov.u64 	%rd86, %rd77;
$L__BB0_3:
	ld.param.u64 	%rd75, [hint_gen_kernel_param_3];
	cvt.u32.u64 	%r33, %rd77;
	shr.u64 	%rd46, %rd77, 3;
	cvt.u32.u64 	%r34, %rd46;
	mad.lo.s32 	%r36, %r1, %r35, %r34;
	and.b32  	%r37, %r33, 7;
	cvt.u64.u32 	%rd49, %r36;
	cvta.to.global.u64 	%rd50, %rd75;
	add.s64 	%rd51, %rd50, %rd49;
	ld.global.nc.u8 	%rs1, [%rd51];
	cvt.u16.u8 	%rs2, %rs1;
	shr.u16 	%rs3, %rs2, %r37;
	and.b16  	%rs4, %rs3, 1;
	setp.eq.b16 	%p3, %rs4, 1;
	not.pred 	%p4, %p3;
	@%p4 bra 	$L__BB0_18;
	ld.param.u64 	%rd74, [hint_gen_kernel_param_1];
	cvt.u64.u32 	%rd82, %r1;
	cvta.to.global.u64 	%rd52, %rd74;
	shl.b64 	%rd53, %rd77, 5;
	add.s64 	%rd54, %rd52, %rd53;
	ld.global.nc.u32 	%r39, [%rd54];
	ld.global.nc.u32 	%r2, [%rd54+4];
	ld.global.nc.u32 	%r3, [%rd54+8];
	ld.global.nc.u32 	%r4, [%rd54+12];
	ld.global.nc.u32 	%r40, [%rd54+16];
	ld.global.nc.u32 	%r5, [%rd54+20];
	ld.global.nc.u32 	%r6, [%rd54+24];
	ld.global.nc.u32 	%r7, [%rd54+28];
	add.s32 	%r41, %r39, 1634760805;
	shf.l.wrap.b32 	%r42, %r41, %r41, 16;
	add.s32 	%r43, %r40, %r42;
	xor.b32  	%r44, %r39, %r43;
	shf.l.wrap.b32 	%r45, %r44, %r44, 12;
	add.s32 	%r8, %r41, %r45;
	xor.b32  	%r46, %r42, %r8;
	shf.l.wrap.b32 	%r9, %r46, %r46, 8;
	add.s32 	%r10, %r43, %r9;
	xor.b32  	%r47, %r45, %r10;
	shf.l.wrap.b32 	%r11, %r47, %r47, 7;
	add.s32 	%r12, %r2, 857760878;
	add.s32 	%r13, %r3, 2036477234;
	shf.l.wrap.b32 	%r48, %r13, %r13, 16;
	add.s32 	%r49, %r6, %r48;
	xor.b32  	%r50, %r3, %r49;
	shf.l.wrap.b32 	%r51, %r50, %r50, 12;
	add.s32 	%r52, %r13, %r51;
	xor.b32  	%r53, %r48, %r52;
	shf.l.wrap.b32 	%r54, %r53, %r53, 8;
	add.s32 	%r14, %r49, %r54;
	xor.b32  	%r55, %r51, %r14;
	shf.l.wrap.b32 	%r15, %r55, %r55, 7;
	add.s32 	%r16, %r4, 1797285236;
	shf.l.wrap.b32 	%r56, %r16, %r16, 16;
	add.s32 	%r57, %r7, %r56;
	xor.b32  	%r58, %r4, %r57;
	shf.l.wrap.b32 	%r59, %r58, %r58, 12;
	add.s32 	%r60, %r16, %r59;
	xor.b32  	%r61, %r56, %r60;
	shf.l.wrap.b32 	%r17, %r61, %r61, 8;
	add.s32 	%r18, %r57, %r17;
	xor.b32  	%r62, %r59, %r18;
	shf.l.wrap.b32 	%r19, %r62, %r62, 7;
	add.s32 	%r20, %r52, %r19;
	add.s32 	%r21, %r60, %r11;
	xor.b32  	%r63, %r54, %r21;
	shf.l.wrap.b32 	%r22, %r63, %r63, 16;
	mov.b32 	%r701, 0;
$L__BB0_5:
	add.s32 	%r24, %r701, 63;
	xor.b32  	%r64, %r24, %r12;
	shf.l.wrap.b32 	%r65, %r64, %r64, 16;
	add.s32 	%r66, %r5, %r65;
	xor.b32  	%r67, %r2, %r66;
	shf.l.wrap.b32 	%r68, %r67, %r67, 12;
	add.s32 	%r69, %r12, %r68;
	xor.b32  	%r70, %r65, %r69;
	shf.l.wrap.b32 	%r71, %r70, %r70, 8;
	add.s32 	%r72, %r66, %r71;
	xor.b32  	%r73, %r68, %r72;
	shf.l.wrap.b32 	%r74, %r73, %r73, 7;
	add.s32 	%r75, %r8, %r74;
	xor.b32  	%r76, %r17, %r75;
	shf.l.wrap.b32 	%r77, %r76, %r76, 16;
	add.s32 	%r78, %r14, %r77;
	xor.b32  	%r79, %r74, %r78;
	shf.l.wrap.b32 	%r80, %r79, %r79, 12;
	add.s32 	%r81, %r75, %r80;
	xor.b32  	%r82, %r77, %r81;
	shf.l.wrap.b32 	%r83, %r82, %r82, 8;
	add.s32 	%r84, %r78, %r83;
	xor.b32  	%r85, %r80, %r84;
	shf.l.wrap.b32 	%r86, %r85, %r85, 7;
	add.s32 	%r87, %r69, %r15;
	xor.b32  	%r88, %r9, %r87;
	shf.l.wrap.b32 	%r89, %r88, %r88, 16;
	add.s32 	%r90, %r18, %r89;
	xor.b32  	%r91, %r15, %r90;
	shf.l.wrap.b32 	%r92, %r91, %r91, 12;
	add.s32 	%r93, %r87, %r92;
	xor.b32  	%r94, %r89, %r93;
	shf.l.wrap.b32 	%r95, %r94, %r94, 8;
	add.s32 	%r96, %r90, %r95;
	xor.b32  	%r97, %r92, %r96;
	shf.l.wrap.b32 	%r98, %r97, %r97, 7;
	xor.b32  	%r99, %r71, %r20;
	shf.l.wrap.b32 	%r100, %r99, %r99, 16;
	add.s32 	%r101, %r10, %r100;
	xor.b32  	%r102, %r19, %r101;
	shf.l.wrap.b32 	%r103, %r102, %r102, 12;
	add.s32 	%r104, %r20, %r103;
	xor.b32  	%r105, %r100, %r104;
	shf.l.wrap.b32 	%r106, %r105, %r105, 8;
	add.s32 	%r107, %r101, %r106;
	xor.b32  	%r108, %r103, %r107;
	shf.l.wrap.b32 	%r109, %r108, %r108, 7;
	add.s32 	%r110, %r72, %r22;
	xor.b32  	%r111, %r11, %r110;
	shf.l.wrap.b32 	%r112, %r111, %r111, 12;
	add.s32 	%r113, %r21, %r112;
	xor.b32  	%r114, %r22, %r113;
	shf.l.wrap.b32 	%r115, %r114, %r114, 8;
	add.s32 	%r116, %r110, %r115;
	xor.b32  	%r117, %r112, %r116;
	shf.l.wrap.b32 	%r118, %r117, %r117, 7;
	add.s32 	%r119, %r81, %r118;
	xor.b32  	%r120, %r95, %r119;
	shf.l.wrap.b32 	%r121, %r120, %r120, 16;
	add.s32 	%r122, %r107, %r121;
	xor.b32  	%r123, %r118, %r122;
	shf.l.wrap.b32 	%r124, %r123, %r123, 12;
	add.s32 	%r125, %r119, %r124;
	xor.b32  	%r126, %r121, %r125;
	shf.l.wrap.b32 	%r127, %r126, %r126, 8;
	add.s32 	%r128, %r122, %r127;
	xor.b32  	%r129, %r124, %r128;
	shf.l.wrap.b32 	%r130, %r129, %r129, 7;
	add.s32 	%r131, %r93, %r86;
	xor.b32  	%r132, %r106, %r131;
	shf.l.wrap.b32 	%r133, %r132, %r132, 16;
	add.s32 	%r134, %r116, %r133;
	xor.b32  	%r135, %r86, %r134;
	shf.l.wrap.b32 	%r136, %r135, %r135, 12;
	add.s32 	%r137, %r131, %r136;
	xor.b32  	%r138, %r133, %r137;
	shf.l.wrap.b32 	%r139, %r138, %r138, 8;
	add.s32 	%r140, %r134, %r139;
	xor.b32  	%r141, %r136, %r140;
	shf.l.wrap.b32 	%r142, %r141, %r141, 7;
	add.s32 	%r143, %r104, %r98;
	xor.b32  	%r144, %r115, %r143;
	shf.l.wrap.b32 	%r145, %r144, %r144, 16;
	add.s32 	%r146, %r84, %r145;
	xor.b32  	%r147, %r98, %r146;
	shf.l.wrap.b32 	%r148, %r147, %r147, 12;
	add.s32 	%r149, %r143, %r148;
	xor.b32  	%r150, %r145, %r149;
	shf.l.wrap.b32 	%r151, %r150, %r150, 8;
	add.s32 	%r152, %r146, %r151;
	xor.b32  	%r153, %r148, %r152;
	shf.l.wrap.b32 	%r154, %r153, %r153, 7;
	add.s32 	%r155, %r113, %r109;
	xor.b32  	%r156, %r83, %r155;
	shf.l.wrap.b32 	%r157, %r156, %r156, 16;
	add.s32 	%r158, %r96, %r157;
	xor.b32  	%r159, %r109, %r158;
	shf.l.wrap.b32 	%r160, %r159, %r159, 12;
	add.s32 	%r161, %r155, %r160;
	xor.b32  	%r162, %r157, %r161;
	shf.l.wrap.b32 	%r163, %r162, %r162, 8;
	add.s32 	%r164, %r158, %r163;
	xor.b32  	%r165, %r160, %r164;
	shf.l.wrap.b32 	%r166, %r165, %r165, 7;
	add.s32 	%r167, %r125, %r142;
	xor.b32  	%r168, %r163, %r167;
	shf.l.wrap.b32 	%r169, %r168, %r168, 16;
	add.s32 	%r170, %r152, %r169;
	xor.b32  	%r171, %r142, %r170;
	shf.l.wrap.b32 	%r172, %r171, %r171, 12;
	add.s32 	%r173, %r167, %r172;
	xor.b32  	%r174, %r169, %r173;
	shf.l.wrap.b32 	%r175, %r174, %r174, 8;
	add.s32 	%r176, %r170, %r175;
	xor.b32  	%r177, %r172, %r176;
	shf.l.wrap.b32 	%r178, %r177, %r177, 7;
	add.s32 	%r179, %r137, %r154;
	xor.b32  	%r180, %r127, %r179;
	shf.l.wrap.b32 	%r181, %r180, %r180, 16;
	add.s32 	%r182, %r164, %r181;
	xor.b32  	%r183, %r154, %r182;
	shf.l.wrap.b32 	%r184, %r183, %r183, 12;
	add.s32 	%r185, %r179, %r184;
	xor.b32  	%r186, %r181, %r185;
	shf.l.wrap.b32 	%r187, %r186, %r186, 8;
	add.s32 	%r188, %r182, %r187;
	xor.b32  	%r189, %r184, %r188;
	shf.l.wrap.b32 	%r190, %r189, %r189, 7;
	add.s32 	%r191, %r149, %r166;
	xor.b32  	%r192, %r139, %r191;
	shf.l.wrap.b32 	%r193, %r192, %r192, 16;
	add.s32 	%r194, %r128, %r193;
	xor.b32  	%r195, %r166, %r194;
	shf.l.wrap.b32 	%r196, %r195, %r195, 12;
	add.s32 	%r197, %r191, %r196;
	xor.b32  	%r198, %r193, %r197;
	shf.l.wrap.b32 	%r199, %r198, %r198, 8;
	add.s32 	%r200, %r194, %r199;
	xor.b32  	%r201, %r196, %r200;
	shf.l.wrap.b32 	%r202, %r201, %r201, 7;
	add.s32 	%r203, %r161, %r130;
	xor.b32  	%r204, %r151, %r203;
	shf.l.wrap.b32 	%r205, %r204, %r204, 16;
	add.s32 	%r206, %r140, %r205;
	xor.b32  	%r207, %r130, %r206;
	shf.l.wrap.b32 	%r208, %r207, %r207, 12;
	add.s32 	%r209, %r203, %r208;
	xor.b32  	%r210, %r205, %r209;
	shf.l.wrap.b32 	%r211, %r210, %r210, 8;
	add.s32 	%r212, %r206, %r211;
	xor.b32  	%r213, %r208, %r212;
	shf.l.wrap.b32 	%r214, %r213, %r213, 7;
	add.s32 	%r215, %r173, %r214;
	xor.b32  	%r216, %r187, %r215;
	shf.l.wrap.b32 	%r217, %r216, %r216, 16;
	add.s32 	%r218, %r200, %r217;
	xor.b32  	%r219, %r214, %r218;
	shf.l.wrap.b32 	%r220, %r219, %r219, 12;
	add.s32 	%r221, %r215, %r220;
	xor.b32  	%r222, %r217, %r221;
	shf.l.wrap.b32 	%r223, %r222, %r222, 8;
	add.s32 	%r224, %r218, %r223;
	xor.b32  	%r225, %r220, %r224;
	shf.l.wrap.b32 	%r226, %r225, %r225, 7;
	add.s32 	%r227, %r185, %r178;
	xor.b32  	%r228, %r199, %r227;
	shf.l.wrap.b32 	%r229, %r228, %r228, 16;
	add.s32 	%r230, %r212, %r229;
	xor.b32  	%r231, %r178, %r230;
	shf.l.wrap.b32 	%r232, %r231, %r231, 12;
	add.s32 	%r233, %r227, %r232;
	xor.b32  	%r234, %r229, %r233;
	shf.l.wrap.b32 	%r235, %r234, %r234, 8;
	add.s32 	%r236, %r230, %r235;
	xor.b32  	%r237, %r232, %r236;
	shf.l.wrap.b32 	%r238, %r237, %r237, 7;
	add.s32 	%r239, %r197, %r190;
	xor.b32  	%r240, %r211, %r239;
	shf.l.wrap.b32 	%r241, %r240, %r240, 16;
	add.s32 	%r242, %r176, %r241;
	xor.b32  	%r243, %r190, %r242;
	shf.l.wrap.b32 	%r244, %r243, %r243, 12;
	add.s32 	%r245, %r239, %r244;
	xor.b32  	%r246, %r241, %r245;
	shf.l.wrap.b32 	%r247, %r246, %r246, 8;
	add.s32 	%r248, %r242, %r247;
	xor.b32  	%r249, %r244, %r248;
	shf.l.wrap.b32 	%r250, %r249, %r249, 7;
	add.s32 	%r251, %r209, %r202;
	xor.b32  	%r252, %r175, %r251;
	shf.l.wrap.b32 	%r253, %r252, %r252, 16;
	add.s32 	%r254, %r188, %r253;
	xor.b32  	%r255, %r202, %r254;
	shf.l.wrap.b32 	%r256, %r255, %r255, 12;
	add.s32 	%r257, %r251, %r256;
	xor.b32  	%r258, %r253, %r257;
	shf.l.wrap.b32 	%r259, %r258, %r258, 8;
	add.s32 	%r260, %r254, %r259;
	xor.b32  	%r261, %r256, %r260;
	shf.l.wrap.b32 	%r262, %r261, %r261, 7;
	add.s32 	%r263, %r221, %r238;
	xor.b32  	%r264, %r259, %r263;
	shf.l.wrap.b32 	%r265, %r264, %r264, 16;
	add.s32 	%r266, %r248, %r265;
	xor.b32  	%r267, %r238, %r266;
	shf.l.wrap.b32 	%r268, %r267, %r267, 12;
	add.s32 	%r269, %r263, %r268;
	xor.b32  	%r270, %r265, %r269;
	shf.l.wrap.b32 	%r271, %r270, %r270, 8;
	add.s32 	%r272, %r266, %r271;
	xor.b32  	%r273, %r268, %r272;
	shf.l.wrap.b32 	%r274, %r273, %r273, 7;
	add.s32 	%r275, %r233, %r250;
	xor.b32  	%r276, %r223, %r275;
	shf.l.wrap.b32 	%r277, %r276, %r276, 16;
	add.s32 	%r278, %r260, %r277;
	xor.b32  	%r279, %r250, %r278;
	shf.l.wrap.b32 	%r280, %r279, %r279, 12;
	add.s32 	%r281, %r275, %r280;
	xor.b32  	%r282, %r277, %r281;
	shf.l.wrap.b32 	%r283, %r282, %r282, 8;
	add.s32 	%r284, %r278, %r283;
	xor.b32  	%r285, %r280, %r284;
	shf.l.wrap.b32 	%r286, %r285, %r285, 7;
	add.s32 	%r287, %r245, %r262;
	xor.b32  	%r288, %r235, %r287;
	shf.l.wrap.b32 	%r289, %r288, %r288, 16;
	add.s32 	%r290, %r224, %r289;
	xor.b32  	%r291, %r262, %r290;
	shf.l.wrap.b32 	%r292, %r291, %r291, 12;
	add.s32 	%r293, %r287, %r292;
	xor.b32  	%r294, %r289, %r293;
	shf.l.wrap.b32 	%r295, %r294, %r294, 8;
	add.s32 	%r296, %r290, %r295;
	xor.b32  	%r297, %r292, %r296;
	shf.l.wrap.b32 	%r298, %r297, %r297, 7;
	add.s32 	%r299, %r257, %r226;
	xor.b32  	%r300, %r247, %r299;
	shf.l.wrap.b32 	%r301, %r300, %r300, 16;
	add.s32 	%r302, %r236, %r301;
	xor.b32  	%r303, %r226, %r302;
	shf.l.wrap.b32 	%r304, %r303, %r303, 12;
	add.s32 	%r305, %r299, %r304;
	xor.b32  	%r306, %r301, %r305;
	shf.l.wrap.b32 	%r307, %r306, %r306, 8;
	add.s32 	%r308, %r302, %r307;
	xor.b32  	%r309, %r304, %r308;
	shf.l.wrap.b32 	%r310, %r309, %r309, 7;
	add.s32 	%r311, %r269, %r310;
	xor.b32  	%r312, %r283, %r311;
	shf.l.wrap.b32 	%r313, %r312, %r312, 16;
	add.s32 	%r314, %r296, %r313;
	xor.b32  	%r315, %r310, %r314;
	shf.l.wrap.b32 	%r316, %r315, %r315, 12;
	add.s32 	%r317, %r311, %r316;
	xor.b32  	%r318, %r313, %r317;
	shf.l.wrap.b32 	%r319, %r318, %r318, 8;
	add.s32 	%r320, %r281, %r274;
	xor.b32  	%r321, %r295, %r320;
	shf.l.wrap.b32 	%r322, %r321, %r321, 16;
	add.s32 	%r323, %r308, %r322;
	xor.b32  	%r324, %r274, %r323;
	shf.l.wrap.b32 	%r325, %r324, %r324, 12;
	add.s32 	%r326, %r320, %r325;
	xor.b32  	%r327, %r322, %r326;
	shf.l.wrap.b32 	%r328, %r327, %r327, 8;
	add.s32 	%r329, %r323, %r328;
	xor.b32  	%r330, %r325, %r329;
	shf.l.wrap.b32 	%r331, %r330, %r330, 7;
	add.s32 	%r332, %r293, %r286;
	xor.b32  	%r333, %r307, %r332;
	shf.l.wrap.b32 	%r334, %r333, %r333, 16;
	add.s32 	%r335, %r272, %r334;
	xor.b32  	%r336, %r286, %r335;
	shf.l.wrap.b32 	%r337, %r336, %r336, 12;
	add.s32 	%r338, %r332, %r337;
	xor.b32  	%r339, %r334, %r338;
	shf.l.wrap.b32 	%r340, %r339, %r339, 8;
	add.s32 	%r341, %r335, %r340;
	xor.b32  	%r342, %r337, %r341;
	shf.l.wrap.b32 	%r343, %r342, %r342, 7;
	add.s32 	%r344, %r305, %r298;
	xor.b32  	%r345, %r271, %r344;
	shf.l.wrap.b32 	%r346, %r345, %r345, 16;
	add.s32 	%r347, %r284, %r346;
	xor.b32  	%r348, %r298, %r347;
	shf.l.wrap.b32 	%r349, %r348, %r348, 12;
	add.s32 	%r350, %r344, %r349;
	xor.b32  	%r351, %r346, %r350;
	shf.l.wrap.b32 	%r352, %r351, %r351, 8;
	add.s32 	%r353, %r347, %r352;
	add.s32 	%r354, %r317, %r331;
	xor.b32  	%r355, %r352, %r354;
	shf.l.wrap.b32 	%r356, %r355, %r355, 16;
	add.s32 	%r357, %r341, %r356;
	xor.b32  	%r358, %r331, %r357;
	shf.l.wrap.b32 	%r359, %r358, %r358, 12;
	add.s32 	%r360, %r354, %r359;
	add.s32 	%r361, %r326, %r343;
	xor.b32  	%r362, %r319, %r361;
	shf.l.wrap.b32 	%r363, %r362, %r362, 16;
	add.s32 	%r364, %r353, %r363;
	xor.b32  	%r365, %r343, %r364;
	shf.l.wrap.b32 	%r366, %r365, %r365, 12;
	add.s32 	%r367, %r361, %r366;
	add.s32 	%r368, %r360, 1634760805;
	add.s32 	%r369, %r367, 857760878;
	cvt.u64.u32 	%rd55, %r369;
	shl.b64 	%rd56, %rd55, 32;
	cvt.u64.u32 	%rd57, %r368;
	or.b64  	%rd11, %rd56, %rd57;
	or.b64  	%rd58, %rd56, %rd38;
	and.b64  	%rd59, %rd58, -4294967296;
	setp.ne.s64 	%p5, %rd59, 0;
	@%p5 bra 	$L__BB0_7;
	cvt.u32.u64 	%r370, %rd38;
	cvt.u32.u64 	%r371, %rd11;
	rem.u32 	%r372, %r371, %r370;
	cvt.u64.u32 	%rd83, %r372;
	bra.uni 	$L__BB0_8;
$L__BB0_7:
	rem.u64 	%rd83, %rd11, %rd38;
$L__BB0_8:
	or.b64  	%rd60, %rd82, %rd38;
	and.b64  	%rd61, %rd60, -4294967296;
	setp.ne.s64 	%p6, %rd61, 0;
	@%p6 bra 	$L__BB0_10;
	cvt.u32.u64 	%r373, %rd38;
	cvt.u32.u64 	%r374, %rd82;
	rem.u32 	%r375, %r374, %r373;
	cvt.u64.u32 	%rd84, %r375;
	bra.uni 	$L__BB0_11;
$L__BB0_10:
	rem.u64 	%rd84, %rd82, %rd38;
$L__BB0_11:
	add.s64 	%rd62, %rd83, %rd38;
	sub.s64 	%rd18, %rd62, %rd84;
	or.b64  	%rd63, %rd18, %rd38;
	and.b64  	%rd64, %rd63, -4294967296;
	setp.ne.s64 	%p7, %rd64, 0;
	@%p7 bra 	$L__BB0_13;
	cvt.u32.u64 	%r376, %rd38;
	cvt.u32.u64 	%r377, %rd18;
	rem.u32 	%r378, %r377, %r376;
	cvt.u64.u32 	%rd85, %r378;
	bra.uni 	$L__BB0_14;
$L__BB0_13:
	rem.u64 	%rd85, %rd18, %rd38;
$L__BB0_14:
	max.u64 	%rd65, %rd82, %rd85;
	cvt.u32.u64 	%r379, %rd65;
	{ .reg .b32 tmp; mov.b64 {tmp, %r380}, %rd65; }
	add.s32 	%r381, %r24, -2147483648;
	xor.b32  	%r382, %r381, %r12;
	shf.l.wrap.b32 	%r383, %r382, %r382, 16;
	add.s32 	%r384, %r5, %r383;
	xor.b32  	%r385, %r2, %r384;
	shf.l.wrap.b32 	%r386, %r385, %r385, 12;
	add.s32 	%r387, %r12, %r386;
	xor.b32  	%r388, %r383, %r387;
	shf.l.wrap.b32 	%r389, %r388, %r388, 8;
	add.s32 	%r390, %r384, %r389;
	xor.b32  	%r391, %r386, %r390;
	shf.l.wrap.b32 	%r392, %r391, %r391, 7;
	xor.b32  	%r393, %r13, %r379;
	shf.l.wrap.b32 	%r394, %r393, %r393, 16;
	add.s32 	%r395, %r6, %r394;
	xor.b32  	%r396, %r3, %r395;
	shf.l.wrap.b32 	%r397, %r396, %r396, 12;
	add.s32 	%r398, %r13, %r397;
	xor.b32  	%r399, %r394, %r398;
	shf.l.wrap.b32 	%r400, %r399, %r399, 8;
	add.s32 	%r401, %r395, %r400;
	xor.b32  	%r402, %r397, %r401;
	shf.l.wrap.b32 	%r403, %r402, %r402, 7;
	xor.b32  	%r404, %r16, %r380;
	shf.l.wrap.b32 	%r405, %r404, %r404, 16;
	add.s32 	%r406, %r7, %r405;
	xor.b32  	%r407, %r4, %r406;
	shf.l.wrap.b32 	%r408, %r407, %r407, 12;
	add.s32 	%r409, %r16, %r408;
	xor.b32  	%r410, %r405, %r409;
	shf.l.wrap.b32 	%r411, %r410, %r410, 8;
	add.s32 	%r412, %r406, %r411;
	xor.b32  	%r413, %r408, %r412;
	shf.l.wrap.b32 	%r414, %r413, %r413, 7;
	add.s32 	%r415, %r8, %r392;
	xor.b32  	%r416, %r411, %r415;
	shf.l.wrap.b32 	%r417, %r416, %r416, 16;
	add.s32 	%r418, %r401, %r417;
	xor.b32  	%r419, %r392, %r418;
	shf.l.wrap.b32 	%r420, %r419, %r419, 12;
	add.s32 	%r421, %r415, %r420;
	xor.b32  	%r422, %r417, %r421;
	shf.l.wrap.b32 	%r423, %r422, %r422, 8;
	add.s32 	%r424, %r418, %r423;
	xor.b32  	%r425, %r420, %r424;
	shf.l.wrap.b32 	%r426, %r425, %r425, 7;
	add.s32 	%r427, %r387, %r403;
	xor.b32  	%r428, %r9, %r427;
	shf.l.wrap.b32 	%r429, %r428, %r428, 16;
	add.s32 	%r430, %r412, %r429;
	xor.b32  	%r431, %r403, %r430;
	shf.l.wrap.b32 	%r432, %r431, %r431, 12;
	add.s32 	%r433, %r427, %r432;
	xor.b32  	%r434, %r429, %r433;
	shf.l.wrap.b32 	%r435, %r434, %r434, 8;
	add.s32 	%r436, %r430, %r435;
	xor.b32  	%r437, %r432, %r436;
	shf.l.wrap.b32 	%r438, %r437, %r437, 7;
	add.s32 	%r439, %r398, %r414;
	xor.b32  	%r440, %r389, %r439;
	shf.l.wrap.b32 	%r441, %r440, %r440, 16;
	add.s32 	%r442, %r10, %r441;
	xor.b32  	%r443, %r414, %r442;
	shf.l.wrap.b32 	%r444, %r443, %r443, 12;
	add.s32 	%r445, %r439, %r444;
	xor.b32  	%r446, %r441, %r445;
	shf.l.wrap.b32 	%r447, %r446, %r446, 8;
	add.s32 	%r448, %r442, %r447;
	xor.b32  	%r449, %r444, %r448;
	shf.l.wrap.b32 	%r450, %r449, %r449, 7;
	add.s32 	%r451, %r409, %r11;
	xor.b32  	%r452, %r400, %r451;
	shf.l.wrap.b32 	%r453, %r452, %r452, 16;
	add.s32 	%r454, %r390, %r453;
	xor.b32  	%r455, %r11, %r454;
	shf.l.wrap.b32 	%r456, %r455, %r455, 12;
	add.s32 	%r457, %r451, %r456;
	xor.b32  	%r458, %r453, %r457;
	shf.l.wrap.b32 	%r459, %r458, %r458, 8;
	add.s32 	%r460, %r454, %r459;
	xor.b32  	%r461, %r456, %r460;
	shf.l.wrap.b32 	%r462, %r461, %r461, 7;
	add.s32 	%r463, %r421, %r462;
	xor.b32  	%r464, %r435, %r463;
	shf.l.wrap.b32 	%r465, %r464, %r464, 16;
	add.s32 	%r466, %r448, %r465;
	xor.b32  	%r467, %r462, %r466;
	shf.l.wrap.b32 	%r468, %r467, %r467, 12;
	add.s32 	%r469, %r463, %r468;
	xor.b32  	%r470, %r465, %r469;
	shf.l.wrap.b32 	%r471, %r470, %r470, 8;
	add.s32 	%r472, %r466, %r471;
	xor.b32  	%r473, %r468, %r472;
	shf.l.wrap.b32 	%r474, %r473, %r473, 7;
	add.s32 	%r475, %r433, %r426;
	xor.b32  	%r476, %r447, %r475;
	shf.l.wrap.b32 	%r477, %r476, %r476, 16;
	add.s32 	%r478, %r460, %r477;
	xor.b32  	%r479, %r426, %r478;
	shf.l.wrap.b32 	%r480, %r479, %r479, 12;
	add.s32 	%r481, %r475, %r480;
	xor.b32  	%r482, %r477, %r481;
	shf.l.wrap.b32 	%r483, %r482, %r482, 8;
	add.s32 	%r484, %r478, %r483;
	xor.b32  	%r485, %r480, %r484;
	shf.l.wrap.b32 	%r486, %r485, %r485, 7;
	add.s32 	%r487, %r445, %r438;
	xor.b32  	%r488, %r459, %r487;
	shf.l.wrap.b32 	%r489, %r488, %r488, 16;
	add.s32 	%r490, %r424, %r489;
	xor.b32  	%r491, %r438, %r490;
	shf.l.wrap.b32 	%r492, %r491, %r491, 12;
	add.s32 	%r493, %r487, %r492;
	xor.b32  	%r494, %r489, %r493;
	shf.l.wrap.b32 	%r495, %r494, %r494, 8;
	add.s32 	%r496, %r490, %r495;
	xor.b32  	%r497, %r492, %r496;
	shf.l.wrap.b32 	%r498, %r497, %r497, 7;
	add.s32 	%r499, %r457, %r450;
	xor.b32  	%r500, %r423, %r499;
	shf.l.wrap.b32 	%r501, %r500, %r500, 16;
	add.s32 	%r502, %r436, %r501;
	xor.b32  	%r503, %r450, %r502;
	shf.l.wrap.b32 	%r504, %r503, %r503, 12;
	add.s32 	%r505, %r499, %r504;
	xor.b32  	%r506, %r501, %r505;
	shf.l.wrap.b32 	%r507, %r506, %r506, 8;
	add.s32 	%r508, %r502, %r507;
	xor.b32  	%r509, %r504, %r508;
	shf.l.wrap.b32 	%r510, %r509, %r509, 7;
	add.s32 	%r511, %r469, %r486;
	xor.b32  	%r512, %r507, %r511;
	shf.l.wrap.b32 	%r513, %r512, %r512, 16;
	add.s32 	%r514, %r496, %r513;
	xor.b32  	%r515, %r486, %r514;
	shf.l.wrap.b32 	%r516, %r515, %r515, 12;
	add.s32 	%r517, %r511, %r516;
	xor.b32  	%r518, %r513, %r517;
	shf.l.wrap.b32 	%r519, %r518, %r518, 8;
	add.s32 	%r520, %r514, %r519;
	xor.b32  	%r521, %r516, %r520;
	shf.l.wrap.b32 	%r522, %r521, %r521, 7;
	add.s32 	%r523, %r481, %r498;
	xor.b32  	%r524, %r471, %r523;
	shf.l.wrap.b32 	%r525, %r524, %r524, 16;
	add.s32 	%r526, %r508, %r525;
	xor.b32  	%r527, %r498, %r526;
	shf.l.wrap.b32 	%r528, %r527, %r527, 12;
	add.s32 	%r529, %r523, %r528;
	xor.b32  	%r530, %r525, %r529;
	shf.l.wrap.b32 	%r531, %r530, %r530, 8;
	add.s32 	%r532, %r526, %r531;
	xor.b32  	%r533, %r528, %r532;
	shf.l.wrap.b32 	%r534, %r533, %r533, 7;
	add.s32 	%r535, %r493, %r510;
	xor.b32  	%r536, %r483, %r535;
	shf.l.wrap.b32 	%r537, %r536, %r536, 16;
	add.s32 	%r538, %r472, %r537;
	xor.b32  	%r539, %r510, %r538;
	shf.l.wrap.b32 	%r540, %r539, %r539, 12;
	add.s32 	%r541, %r535, %r540;
	xor.b32  	%r542, %r537, %r541;
	shf.l.wrap.b32 	%r543, %r542, %r542, 8;
	add.s32 	%r544, %r538, %r543;
	xor.b32  	%r545, %r540, %r544;
	shf.l.wrap.b32 	%r546, %r545, %r545, 7;
	add.s32 	%r547, %r505, %r474;
	xor.b32  	%r548, %r495, %r547;
	shf.l.wrap.b32 	%r549, %r548, %r548, 16;
	add.s32 	%r550, %r484, %r549;
	xor.b32  	%r551, %r474, %r550;
	shf.l.wrap.b32 	%r552, %r551, %r551, 12;
	add.s32 	%r553, %r547, %r552;
	xor.b32  	%r554, %r549, %r553;
	shf.l.wrap.b32 	%r555, %r554, %r554, 8;
	add.s32 	%r556, %r550, %r555;
	xor.b32  	%r557, %r552, %r556;
	shf.l.wrap.b32 	%r558, %r557, %r557, 7;
	add.s32 	%r559, %r517, %r558;
	xor.b32  	%r560, %r531, %r559;
	shf.l.wrap.b32 	%r561, %r560, %r560, 16;
	add.s32 	%r562, %r544, %r561;
	xor.b32  	%r563, %r558, %r562;
	shf.l.wrap.b32 	%r564, %r563, %r563, 12;
	add.s32 	%r565, %r559, %r564;
	xor.b32  	%r566, %r561, %r565;
	shf.l.wrap.b32 	%r567, %r566, %r566, 8;
	add.s32 	%r568, %r562, %r567;
	xor.b32  	%r569, %r564, %r568;
	shf.l.wrap.b32 	%r570, %r569, %r569, 7;
	add.s32 	%r571, %r529, %r522;
	xor.b32  	%r572, %r543, %r571;
	shf.l.wrap.b32 	%r573, %r572, %r572, 16;
	add.s32 	%r574, %r556, %r573;
	xor.b32  	%r575, %r522, %r574;
	shf.l.wrap.b32 	%r576, %r575, %r575, 12;
	add.s32 	%r577, %r571, %r576;
	xor.b32  	%r578, %r573, %r577;
	shf.l.wrap.b32 	%r579, %r578, %r578, 8;
	add.s32 	%r580, %r574, %r579;
	xor.b32  	%r581, %r576, %r580;
	shf.l.wrap.b32 	%r582, %r581, %r581, 7;
	add.s32 	%r583, %r541, %r534;
	xor.b32  	%r584, %r555, %r583;
	shf.l.wrap.b32 	%r585, %r584, %r584, 16;
	add.s32 	%r586, %r520, %r585;
	xor.b32  	%r587, %r534, %r586;
	shf.l.wrap.b32 	%r588, %r587, %r587, 12;
	add.s32 	%r589, %r583, %r588;
	xor.b32  	%r590, %r585, %r589;
	shf.l.wrap.b32 	%r591, %r590, %r590, 8;
	add.s32 	%r592, %r586, %r591;
	xor.b32  	%r593, %r588, %r592;
	shf.l.wrap.b32 	%r594, %r593, %r593, 7;
	add.s32 	%r595, %r553, %r546;
	xor.b32  	%r596, %r519, %r595;
	shf.l.wrap.b32 	%r597, %r596, %r596, 16;
	add.s32 	%r598, %r532, %r597;
	xor.b32  	%r599, %r546, %r598;
	shf.l.wrap.b32 	%r600, %r599, %r599, 12;
	add.s32 	%r601, %r595, %r600;
	xor.b32  	%r602, %r597, %r601;
	shf.l.wrap.b32 	%r603, %r602, %r602, 8;
	add.s32 	%r604, %r598, %r603;
	xor.b32  	%r605, %r600, %r604;
	shf.l.wrap.b32 	%r606, %r605, %r605, 7;
	add.s32 	%r607, %r565, %r582;
	xor.b32  	%r608, %r603, %r607;
	shf.l.wrap.b32 	%r609, %r608, %r608, 16;
	add.s32 	%r610, %r592, %r609;
	xor.b32  	%r611, %r582, %r610;
	shf.l.wrap.b32 	%r612, %r611, %r611, 12;
	add.s32 	%r613, %r607, %r612;
	xor.b32  	%r614, %r609, %r613;
	shf.l.wrap.b32 	%r615, %r614, %r614, 8;
	add.s32 	%r616, %r610, %r615;
	xor.b32  	%r617, %r612, %r616;
	shf.l.wrap.b32 	%r618, %r617, %r617, 7;
	add.s32 	%r619, %r577, %r594;
	xor.b32  	%r620, %r567, %r619;
	shf.l.wrap.b32 	%r621, %r620, %r620, 16;
	add.s32 	%r622, %r604, %r621;
	xor.b32  	%r623, %r594, %r622;
	shf.l.wrap.b32 	%r624, %r623, %r623, 12;
	add.s32 	%r625, %r619, %r624;
	xor.b32  	%r626, %r621, %r625;
	shf.l.wrap.b32 	%r627, %r626, %r626, 8;
	add.s32 	%r628, %r622, %r627;
	xor.b32  	%r629, %r624, %r628;
	shf.l.wrap.b32 	%r630, %r629, %r629, 7;
	add.s32 	%r631, %r589, %r606;
	xor.b32  	%r632, %r579, %r631;
	shf.l.wrap.b32 	%r633, %r632, %r632, 16;
	add.s32 	%r634, %r568, %r633;
	xor.b32  	%r635, %r606, %r634;
	shf.l.wrap.b32 	%r636, %r635, %r635, 12;
	add.s32 	%r637, %r631, %r636;
	xor.b32  	%r638, %r633, %r637;
	shf.l.wrap.b32 	%r639, %r638, %r638, 8;
	add.s32 	%r640, %r634, %r639;
	xor.b32  	%r641, %r636, %r640;
	shf.l.wrap.b32 	%r642, %r641, %r641, 7;
	add.s32 	%r643, %r601, %r570;
	xor.b32  	%r644, %r591, %r643;
	shf.l.wrap.b32 	%r645, %r644, %r644, 16;
	add.s32 	%r646, %r580, %r645;
	xor.b32  	%r647, %r570, %r646;
	shf.l.wrap.b32 	%r648, %r647, %r647, 12;
	add.s32 	%r649, %r643, %r648;
	xor.b32  	%r650, %r645, %r649;
	shf.l.wrap.b32 	%r651, %r650, %r650, 8;
	add.s32 	%r652, %r646, %r651;
	xor.b32  	%r653, %r648, %r652;
	shf.l.wrap.b32 	%r654, %r653, %r653, 7;
	add.s32 	%r655, %r613, %r654;
	xor.b32  	%r656, %r627, %r655;
	shf.l.wrap.b32 	%r657, %r656, %r656, 16;
	add.s32 	%r658, %r640, %r657;
	xor.b32  	%r659, %r654, %r658;
	shf.l.wrap.b32 	%r660, %r659, %r659, 12;
	add.s32 	%r661, %r655, %r660;
	add.s32 	%r662, %r625, %r618;
	xor.b32  	%r663, %r639, %r662;
	shf.l.wrap.b32 	%r664, %r663, %r663, 16;
	add.s32 	%r665, %r652, %r664;
	xor.b32  	%r666, %r618, %r665;
	shf.l.wrap.b32 	%r667, %r666, %r666, 12;
	add.s32 	%r668, %r662, %r667;
	xor.b32  	%r669, %r664, %r668;
	shf.l.wrap.b32 	%r670, %r669, %r669, 8;
	add.s32 	%r671, %r665, %r670;
	xor.b32  	%r672, %r667, %r671;
	shf.l.wrap.b32 	%r673, %r672, %r672, 7;
	add.s32 	%r674, %r637, %r630;
	xor.b32  	%r675, %r651, %r674;
	shf.l.wrap.b32 	%r676, %r675, %r675, 16;
	add.s32 	%r677, %r616, %r676;
	xor.b32  	%r678, %r630, %r677;
	shf.l.wrap.b32 	%r679, %r678, %r678, 12;
	add.s32 	%r680, %r674, %r679;
	xor.b32  	%r681, %r676, %r680;
	shf.l.wrap.b32 	%r682, %r681, %r681, 8;
	add.s32 	%r683, %r677, %r682;
	add.s32 	%r684, %r649, %r642;
	xor.b32  	%r685, %r615, %r684;
	shf.l.wrap.b32 	%r686, %r685, %r685, 16;
	add.s32 	%r687, %r628, %r686;
	xor.b32  	%r688, %r642, %r687;
	shf.l.wrap.b32 	%r689, %r688, %r688, 12;
	add.s32 	%r690, %r684, %r689;
	xor.b32  	%r691, %r686, %r690;
	shf.l.wrap.b32 	%r692, %r691, %r691, 8;
	add.s32 	%r693, %r661, %r673;
	xor.b32  	%r694, %r692, %r693;
	shf.l.wrap.b32 	%r695, %r694, %r694, 16;
	add.s32 	%r696, %r683, %r695;
	xor.b32  	%r697, %r673, %r696;
	shr.u32 	%r698, %r697, 20;
	add.s32 	%r699, %r693, %r698;
	and.b32  	%r700, %r699, 1;
	setp.eq.b32 	%p8, %r700, 1;
	selp.b64 	%rd82, %rd82, %rd85, %p8;
	add.s32 	%r701, %r701, -1;
	setp.ne.s32 	%p9, %r24, 0;
	@%p9 bra 	$L__BB0_5;
	setp.ge.u64 	%p10, %rd82, %rd38;
	@%p10 bra 	$L__BB0_18;
	mad.lo.s64 	%rd23, %rd77, %rd38, %rd82;
	setp.ge.u64 	%p11, %rd23, %rd37;
	@%p11 bra 	$L__BB0_18;
	mad.lo.s64 	%rd66, %rd23, 48, %rd3;
	ld.global.nc.u64 	%rd67, [%rd66];
	xor.b64  	%rd89, %rd67, %rd89;
	ld.global.nc.u64 	%rd68, [%rd66+8];
	xor.b64  	%rd88, %rd68, %rd88;
	ld.global.nc.u64 	%rd69, [%rd66+16];
	xor.b64  	%rd87, %rd69, %rd87;
	ld.global.nc.u64 	%rd70, [%rd66+24];
	xor.b64  	%rd86, %rd70, %rd86;
$L__BB0_18:
	add.s64 	%rd77, %rd77, 1;
	setp.ne.s64 	%p12, %rd77, %rd39;
	@%p12 bra 	$L__BB0_3;
$L__BB0_19:
	ld.param.u64 	%rd76, [hint_gen_kernel_param_4];
	cvta.to.global.u64 	%rd71, %rd76;
	mul.wide.u32 	%rd72, %r1, 32;
	add.s64 	%rd73, %rd71, %rd72;
	st.global.u64 	[%rd73], %rd89;
	st.global.u64 	[%rd73+8], %rd88;
	st.global.u64 	[%rd73+16], %rd87;
	st.global.u64 	[%rd73+24], %rd86;
$L__BB0_20:
	ret;

}
	// .globl	hint_gen_kernel_tiled
.visible .entry hint_gen_kernel_tiled(
	.param .align 8 .b8 hint_gen_kernel_tiled_param_0[40],
	.param .u64 .ptr .align 1 hint_gen_kernel_tiled_param_1,
	.param .u64 .ptr .align 1 hint_gen_kernel_tiled_param_2,
	.param .u64 .ptr .align 1 hint_gen_kernel_tiled_param_3,
	.param .u64 .ptr .align 1 hint_gen_kernel_tiled_param_4
)
{
	.reg .pred 	%p<17>;
	.reg .b16 	%rs<5>;
	.reg .b32 	%r<720>;
	.reg .b64 	%rd<113>;
	// demoted variable
	.shared .align 4 .b8 _ZZ21hint_gen_kernel_tiledE12s_block_keys[1024];
	ld.param.u64 	%rd53, [hint_gen_kernel_tiled_param_0+16];
	ld.param.u64 	%rd52, [hint_gen_kernel_tiled_param_0+8];
	ld.param.u64 	%rd51, [hint_gen_kernel_tiled_param_0];
	ld.param.v2.u32 	{%r29, %r30}, [hint_gen_kernel_tiled_param_0+24];
	ld.param.u64 	%rd54, [hint_gen_kernel_tiled_param_1];
	ld.param.u64 	%rd55, [hint_gen_kernel_tiled_param_2];
	ld.param.u64 	%rd56, [hint_gen_kernel_tiled_param_3];
	ld.param.u64 	%rd57, [hint_gen_kernel_tiled_param_4];
	mov.u32 	%r33, %ctaid.x;
	mov.u32 	%r34, %ntid.x;
	mov.u32 	%r1, %tid.x;
	mad.lo.s32 	%r2, %r33, %r34, %r1;
	setp.ge.u32 	%p1, %r2, %r30;
	@%p1 bra 	$L__BB1_26;
	setp.eq.s64 	%p2, %rd53, 0;
	mov.b64 	%rd101, 0;
	mov.u64 	%rd102, %rd101;
	mov.u64 	%rd103, %rd101;
	mov.u64 	%rd104, %rd101;
	@%p2 bra 	$L__BB1_25;
	add.s64 	%rd60, %rd53, 7;
	shr.u64 	%rd61, %rd60, 3;
	cvt.u32.u64 	%r35, %rd61;
	shl.b32 	%r36, %r1, 5;
	mov.u32 	%r37, _ZZ21hint_gen_kernel_tiledE12s_block_keys;
	add.s32 	%r3, %r37, %r36;
	mul.lo.s32 	%r4, %r2, %r35;
	cvta.to.global.u64 	%rd3, %rd54;
	cvta.to.global.u64 	%rd4, %rd56;
	cvta.to.global.u64 	%rd5, %rd55;
	mov.b64 	%rd92, 0;
	mov.u64 	%rd104, %rd92;
	mov.u64 	%rd103, %rd92;
	mov.u64 	%rd102, %rd92;
	mov.u64 	%rd101, %rd92;
$L__BB1_3:
	setp.gt.u32 	%p3, %r1, 31;
	@%p3 bra 	$L__BB1_6;
	cvt.u64.u32 	%rd62, %r1;
	add.s64 	%rd11, %rd92, %rd62;
	setp.ge.u64 	%p4, %rd11, %rd53;
	@%p4 bra 	$L__BB1_6;
	shl.b64 	%rd63, %rd11, 5;
	add.s64 	%rd64, %rd3, %rd63;
	ld.global.nc.u32 	%r38, [%rd64];
	ld.global.nc.u32 	%r39, [%rd64+4];
	ld.global.nc.u32 	%r40, [%rd64+8];
	ld.global.nc.u32 	%r41, [%rd64+12];
	ld.global.nc.u32 	%r42, [%rd64+16];
	ld.global.nc.u32 	%r43, [%rd64+20];
	ld.global.nc.u32 	%r44, [%rd64+24];
	ld.global.nc.u32 	%r45, [%rd64+28];
	st.shared.u32 	[%r3], %r38;
	st.shared.u32 	[%r3+4], %r39;
	st.shared.u32 	[%r3+8], %r40;
	st.shared.u32 	[%r3+12], %r41;
	st.shared.u32 	[%r3+16], %r42;
	st.shared.u32 	[%r3+20], %r43;
	st.shared.u32 	[%r3+24], %r44;
	st.shared.u32 	[%r3+28], %r45;
$L__BB1_6:
	bar.sync 	0;
	add.s64 	%rd12, %rd92, 32;
	setp.le.u64 	%p5, %rd53, %rd92;
	@%p5 bra 	$L__BB1_24;
	min.u64 	%rd13, %rd12, %rd53;
	cvt.u32.u64 	%r51, %rd92;
$L__BB1_8:
	cvt.u32.u64 	%r46, %rd92;
	shr.u64 	%rd65, %rd92, 3;
	cvt.u32.u64 	%r47, %rd65;
	add.s32 	%r48, %r4, %r47;
	and.b32  	%r49, %r46, 7;
	cvt.u64.u32 	%rd66, %r48;
	add.s64 	%rd67, %rd4, %rd66;
	ld.global.nc.u8 	%rs1, [%rd67];
	cvt.u16.u8 	%rs2, %rs1;
	shr.u16 	%rs3, %rs2, %r49;
	and.b16  	%rs4, %rs3, 1;
	setp.eq.b16 	%p6, %rs4, 1;
	not.pred 	%p7, %p6;
	@%p7 bra 	$L__BB1_23;
	cvt.u64.u32 	%rd97, %r2;
	sub.s32 	%r53, %r46, %r51;
	shl.b32 	%r54, %r53, 5;
	add.s32 	%r56, %r37, %r54;
	ld.shared.u32 	%r57, [%r56];
	ld.shared.u32 	%r5, [%r56+4];
	ld.shared.u32 	%r6, [%r56+8];
	ld.shared.u32 	%r7, [%r56+12];
	ld.shared.u32 	%r58, [%r56+16];
	ld.shared.u32 	%r8, [%r56+20];
	ld.shared.u32 	%r9, [%r56+24];
	ld.shared.u32 	%r10, [%r56+28];
	add.s32 	%r59, %r57, 1634760805;
	shf.l.wrap.b32 	%r60, %r59, %r59, 16;
	add.s32 	%r61, %r58, %r60;
	xor.b32  	%r62, %r57, %r61;
	shf.l.wrap.b32 	%r63, %r62, %r62, 12;
	add.s32 	%r11, %r59, %r63;
	xor.b32  	%r64, %r60, %r11;
	shf.l.wrap.b32 	%r12, %r64, %r64, 8;
	add.s32 	%r13, %r61, %r12;
	xor.b32  	%r65, %r63, %r13;
	shf.l.wrap.b32 	%r14, %r65, %r65, 7;
	add.s32 	%r15, %r5, 857760878;
	add.s32 	%r16, %r6, 2036477234;
	shf.l.wrap.b32 	%r66, %r16, %r16, 16;
	add.s32 	%r67, %r9, %r66;
	xor.b32  	%r68, %r6, %r67;
	shf.l.wrap.b32 	%r69, %r68, %r68, 12;
	add.s32 	%r70, %r16, %r69;
	xor.b32  	%r71, %r66, %r70;
	shf.l.wrap.b32 	%r72, %r71, %r71, 8;
	add.s32 	%r17, %r67, %r72;
	xor.b32  	%r73, %r69, %r17;
	shf.l.wrap.b32 	%r18, %r73, %r73, 7;
	add.s32 	%r19, %r7, 1797285236;
	shf.l.wrap.b32 	%r74, %r19, %r19, 16;
	add.s32 	%r75, %r10, %r74;
	xor.b32  	%r76, %r7, %r75;
	shf.l.wrap.b32 	%r77, %r76, %r76, 12;
	add.s32 	%r78, %r19, %r77;
	xor.b32  	%r79, %r74, %r78;
	shf.l.wrap.b32 	%r20, %r79, %r79, 8;
	add.s32 	%r21, %r75, %r20;
	xor.b32  	%r80, %r77, %r21;
	shf.l.wrap.b32 	%r22, %r80, %r80, 7;
	add.s32 	%r23, %r70, %r22;
	add.s32 	%r24, %r78, %r14;
	xor.b32  	%r81, %r72, %r24;
	shf.l.wrap.b32 	%r25, %r81, %r81, 16;
	mov.b32 	%r719, 0;
$L__BB1_10:
	add.s32 	%r27, %r719, 63;
	xor.b32  	%r82, %r27, %r15;
	shf.l.wrap.b32 	%r83, %r82, %r82, 16;
	add.s32 	%r84, %r8, %r83;
	xor.b32  	%r85, %r5, %r84;
	shf.l.wrap.b32 	%r86, %r85, %r85, 12;
	add.s32 	%r87, %r15, %r86;
	xor.b32  	%r88, %r83, %r87;
	shf.l.wrap.b32 	%r89, %r88, %r88, 8;
	add.s32 	%r90, %r84, %r89;
	xor.b32  	%r91, %r86, %r90;
	shf.l.wrap.b32 	%r92, %r91, %r91, 7;
	add.s32 	%r93, %r11, %r92;
	xor.b32  	%r94, %r20, %r93;
	shf.l.wrap.b32 	%r95, %r94, %r94, 16;
	add.s32 	%r96, %r17, %r95;
	xor.b32  	%r97, %r92, %r96;
	shf.l.wrap.b32 	%r98, %r97, %r97, 12;
	add.s32 	%r99, %r93, %r98;
	xor.b32  	%r100, %r95, %r99;
	shf.l.wrap.b32 	%r101, %r100, %r100, 8;
	add.s32 	%r102, %r96, %r101;
	xor.b32  	%r103, %r98, %r102;
	shf.l.wrap.b32 	%r104, %r103, %r103, 7;
	add.s32 	%r105, %r87, %r18;
	xor.b32  	%r106, %r12, %r105;
	shf.l.wrap.b32 	%r107, %r106, %r106, 16;
	add.s32 	%r108, %r21, %r107;
	xor.b32  	%r109, %r18, %r108;
	shf.l.wrap.b32 	%r110, %r109, %r109, 12;
	add.s32 	%r111, %r105, %r110;
	xor.b32  	%r112, %r107, %r111;
	shf.l.wrap.b32 	%r113, %r112, %r112, 8;
	add.s32 	%r114, %r108, %r113;
	xor.b32  	%r115, %r110, %r114;
	shf.l.wrap.b32 	%r116, %r115, %r115, 7;
	xor.b32  	%r117, %r89, %r23;
	shf.l.wrap.b32 	%r118, %r117, %r117, 16;
	add.s32 	%r119, %r13, %r118;
	xor.b32  	%r120, %r22, %r119;
	shf.l.wrap.b32 	%r121, %r120, %r120, 12;
	add.s32 	%r122, %r23, %r121;
	xor.b32  	%r123, %r118, %r122;
	shf.l.wrap.b32 	%r124, %r123, %r123, 8;
	add.s32 	%r125, %r119, %r124;
	xor.b32  	%r126, %r121, %r125;
	shf.l.wrap.b32 	%r127, %r126, %r126, 7;
	add.s32 	%r128, %r90, %r25;
	xor.b32  	%r129, %r14, %r128;
	shf.l.wrap.b32 	%r130, %r129, %r129, 12;
	add.s32 	%r131, %r24, %r130;
	xor.b32  	%r132, %r25, %r131;
	shf.l.wrap.b32 	%r133, %r132, %r132, 8;
	add.s32 	%r134, %r128, %r133;
	xor.b32  	%r135, %r130, %r134;
	shf.l.wrap.b32 	%r136, %r135, %r135, 7;
	add.s32 	%r137, %r99, %r136;
	xor.b32  	%r138, %r113, %r137;
	shf.l.wrap.b32 	%r139, %r138, %r138, 16;
	add.s32 	%r140, %r125, %r139;
	xor.b32  	%r141, %r136, %r140;
	shf.l.wrap.b32 	%r142, %r141, %r141, 12;
	add.s32 	%r143, %r137, %r142;
	xor.b32  	%r144, %r139, %r143;
	shf.l.wrap.b32 	%r145, %r144, %r144, 8;
	add.s32 	%r146, %r140, %r145;
	xor.b32  	%r147, %r142, %r146;
	shf.l.wrap.b32 	%r148, %r147, %r147, 7;
	add.s32 	%r149, %r111, %r104;
	xor.b32  	%r150, %r124, %r149;
	shf.l.wrap.b32 	%r151, %r150, %r150, 16;
	add.s32 	%r152, %r134, %r151;
	xor.b32  	%r153, %r104, %r152;
	shf.l.wrap.b32 	%r154, %r153, %r153, 12;
	add.s32 	%r155, %r149, %r154;
	xor.b32  	%r156, %r151, %r155;
	shf.l.wrap.b32 	%r157, %r156, %r156, 8;
	add.s32 	%r158, %r152, %r157;
	xor.b32  	%r159, %r154, %r158;
	shf.l.wrap.b32 	%r160, %r159, %r159, 7;
	add.s32 	%r161, %r122, %r116;
	xor.b32  	%r162, %r133, %r161;
	shf.l.wrap.b32 	%r163, %r162, %r162, 16;
	add.s32 	%r164, %r102, %r163;
	xor.b32  	%r165, %r116, %r164;
	shf.l.wrap.b32 	%r166, %r165, %r165, 12;
	add.s32 	%r167, %r161, %r166;
	xor.b32  	%r168, %r163, %r167;
	shf.l.wrap.b32 	%r169, %r168, %r168, 8;
	add.s32 	%r170, %r164, %r169;
	xor.b32  	%r171, %r166, %r170;
	shf.l.wrap.b32 	%r172, %r171, %r171, 7;
	add.s32 	%r173, %r131, %r127;
	xor.b32  	%r174, %r101, %r173;
	shf.l.wrap.b32 	%r175, %r174, %r174, 16;
	add.s32 	%r176, %r114, %r175;
	xor.b32  	%r177, %r127, %r176;
	shf.l.wrap.b32 	%r178, %r177, %r177, 12;
	add.s32 	%r179, %r173, %r178;
	xor.b32  	%r180, %r175, %r179;
	shf.l.wrap.b32 	%r181, %r180, %r180, 8;
	add.s32 	%r182, %r176, %r181;
	xor.b32  	%r183, %r178, %r182;
	shf.l.wrap.b32 	%r184, %r183, %r183, 7;
	add.s32 	%r185, %r143, %r160;
	xor.b32  	%r186, %r181, %r185;
	shf.l.wrap.b32 	%r187, %r186, %r186, 16;
	add.s32 	%r188, %r170, %r187;
	xor.b32  	%r189, %r160, %r188;
	shf.l.wrap.b32 	%r190, %r189, %r189, 12;
	add.s32 	%r191, %r185, %r190;
	xor.b32  	%r192, %r187, %r191;
	shf.l.wrap.b32 	%r193, %r192, %r192, 8;
	add.s32 	%r194, %r188, %r193;
	xor.b32  	%r195, %r190, %r194;
	shf.l.wrap.b32 	%r196, %r195, %r195, 7;
	add.s32 	%r197, %r155, %r172;
	xor.b32  	%r198, %r145, %r197;
	shf.l.wrap.b32 	%r199, %r198, %r198, 16;
	add.s32 	%r200, %r182, %r199;
	xor.b32  	%r201, %r172, %r200;
	shf.l.wrap.b32 	%r202, %r201, %r201, 12;
	add.s32 	%r203, %r197, %r202;
	xor.b32  	%r204, %r199, %r203;
	shf.l.wrap.b32 	%r205, %r204, %r204, 8;
	add.s32 	%r206, %r200, %r205;
	xor.b32  	%r207, %r202, %r206;
	shf.l.wrap.b32 	%r208, %r207, %r207, 7;
	add.s32 	%r209, %r167, %r184;
	xor.b32  	%r210, %r157, %r209;
	shf.l.wrap.b32 	%r211, %r210, %r210, 16;
	add.s32 	%r212, %r146, %r211;
	xor.b32  	%r213, %r184, %r212;
	shf.l.wrap.b32 	%r214, %r213, %r213, 12;
	add.s32 	%r215, %r209, %r214;
	xor.b32  	%r216, %r211, %r215;
	shf.l.wrap.b32 	%r217, %r216, %r216, 8;
	add.s32 	%r218, %r212, %r217;
	xor.b32  	%r219, %r214, %r218;
	shf.l.wrap.b32 	%r220, %r219, %r219, 7;
	add.s32 	%r221, %r179, %r148;
	xor.b32  	%r222, %r169, %r221;
	shf.l.wrap.b32 	%r223, %r222, %r222, 16;
	add.s32 	%r224, %r158, %r223;
	xor.b32  	%r225, %r148, %r224;
	shf.l.wrap.b32 	%r226, %r225, %r225, 12;
	add.s32 	%r227, %r221, %r226;
	xor.b32  	%r228, %r223, %r227;
	shf.l.wrap.b32 	%r229, %r228, %r228, 8;
	add.s32 	%r230, %r224, %r229;
	xor.b32  	%r231, %r226, %r230;
	shf.l.wrap.b32 	%r232, %r231, %r231, 7;
	add.s32 	%r233, %r191, %r232;
	xor.b32  	%r234, %r205, %r233;
	shf.l.wrap.b32 	%r235, %r234, %r234, 16;
	add.s32 	%r236, %r218, %r235;
	xor.b32  	%r237, %r232, %r236;
	shf.l.wrap.b32 	%r238, %r237, %r237, 12;
	add.s32 	%r239, %r233, %r238;
	xor.b32  	%r240, %r235, %r239;
	shf.l.wrap.b32 	%r241, %r240, %r240, 8;
	add.s32 	%r242, %r236, %r241;
	xor.b32  	%r243, %r238, %r242;
	shf.l.wrap.b32 	%r244, %r243, %r243, 7;
	add.s32 	%r245, %r203, %r196;
	xor.b32  	%r246, %r217, %r245;
	shf.l.wrap.b32 	%r247, %r246, %r246, 16;
	add.s32 	%r248, %r230, %r247;
	xor.b32  	%r249, %r196, %r248;
	shf.l.wrap.b32 	%r250, %r249, %r249, 12;
	add.s32 	%r251, %r245, %r250;
	xor.b32  	%r252, %r247, %r251;
	shf.l.wrap.b32 	%r253, %r252, %r252, 8;
	add.s32 	%r254, %r248, %r253;
	xor.b32  	%r255, %r250, %r254;
	shf.l.wrap.b32 	%r256, %r255, %r255, 7;
	add.s32 	%r257, %r215, %r208;
	xor.b32  	%r258, %r229, %r257;
	shf.l.wrap.b32 	%r259, %r258, %r258, 16;
	add.s32 	%r260, %r194, %r259;
	xor.b32  	%r261, %r208, %r260;
	shf.l.wrap.b32 	%r262, %r261, %r261, 12;
	add.s32 	%r263, %r257, %r262;
	xor.b32  	%r264, %r259, %r263;
	shf.l.wrap.b32 	%r265, %r264, %r264, 8;
	add.s32 	%r266, %r260, %r265;
	xor.b32  	%r267, %r262, %r266;
	shf.l.wrap.b32 	%r268, %r267, %r267, 7;
	add.s32 	%r269, %r227, %r220;
	xor.b32  	%r270, %r193, %r269;
	shf.l.wrap.b32 	%r271, %r270, %r270, 16;
	add.s32 	%r272, %r206, %r271;
	xor.b32  	%r273, %r220, %r272;
	shf.l.wrap.b32 	%r274, %r273, %r273, 12;
	add.s32 	%r275, %r269, %r274;
	xor.b32  	%r276, %r271, %r275;
	shf.l.wrap.b32 	%r277, %r276, %r276, 8;
	add.s32 	%r278, %r272, %r277;
	xor.b32  	%r279, %r274, %r278;
	shf.l.wrap.b32 	%r280, %r279, %r279, 7;
	add.s32 	%r281, %r239, %r256;
	xor.b32  	%r282, %r277, %r281;
	shf.l.wrap.b32 	%r283, %r282, %r282, 16;
	add.s32 	%r284, %r266, %r283;
	xor.b32  	%r285, %r256, %r284;
	shf.l.wrap.b32 	%r286, %r285, %r285, 12;
	add.s32 	%r287, %r281, %r286;
	xor.b32  	%r288, %r283, %r287;
	shf.l.wrap.b32 	%r289, %r288, %r288, 8;
	add.s32 	%r290, %r284, %r289;
	xor.b32  	%r291, %r286, %r290;
	shf.l.wrap.b32 	%r292, %r291, %r291, 7;
	add.s32 	%r293, %r251, %r268;
	xor.b32  	%r294, %r241, %r293;
	shf.l.wrap.b32 	%r295, %r294, %r294, 16;
	add.s32 	%r296, %r278, %r295;
	xor.b32  	%r297, %r268, %r296;
	shf.l.wrap.b32 	%r298, %r297, %r297, 12;
	add.s32 	%r299, %r293, %r298;
	xor.b32  	%r300, %r295, %r299;
	shf.l.wrap.b32 	%r301, %r300, %r300, 8;
	add.s32 	%r302, %r296, %r301;
	xor.b32  	%r303, %r298, %r302;
	shf.l.wrap.b32 	%r304, %r303, %r303, 7;
	add.s32 	%r305, %r263, %r280;
	xor.b32  	%r306, %r253, %r305;
	shf.l.wrap.b32 	%r307, %r306, %r306, 16;
	add.s32 	%r308, %r242, %r307;
	xor.b32  	%r309, %r280, %r308;
	shf.l.wrap.b32 	%r310, %r309, %r309, 12;
	add.s32 	%r311, %r305, %r310;
	xor.b32  	%r312, %r307, %r311;
	shf.l.wrap.b32 	%r313, %r312, %r312, 8;
	add.s32 	%r314, %r308, %r313;
	xor.b32  	%r315, %r310, %r314;
	shf.l.wrap.b32 	%r316, %r315, %r315, 7;
	add.s32 	%r317, %r275, %r244;
	xor.b32  	%r318, %r265, %r317;
	shf.l.wrap.b32 	%r319, %r318, %r318, 16;
	add.s32 	%r320, %r254, %r319;
	xor.b32  	%r321, %r244, %r320;
	shf.l.wrap.b32 	%r322, %r321, %r321, 12;
	add.s32 	%r323, %r317, %r322;
	xor.b32  	%r324, %r319, %r323;
	shf.l.wrap.b32 	%r325, %r324, %r324, 8;
	add.s32 	%r326, %r320, %r325;
	xor.b32  	%r327, %r322, %r326;
	shf.l.wrap.b32 	%r328, %r327, %r327, 7;
	add.s32 	%r329, %r287, %r328;
	xor.b32  	%r330, %r301, %r329;
	shf.l.wrap.b32 	%r331, %r330, %r330, 16;
	add.s32 	%r332, %r314, %r331;
	xor.b32  	%r333, %r328, %r332;
	shf.l.wrap.b32 	%r334, %r333, %r333, 12;
	add.s32 	%r335, %r329, %r334;
	xor.b32  	%r336, %r331, %r335;
	shf.l.wrap.b32 	%r337, %r336, %r336, 8;
	add.s32 	%r338, %r299, %r292;
	xor.b32  	%r339, %r313, %r338;
	shf.l.wrap.b32 	%r340, %r339, %r339, 16;
	add.s32 	%r341, %r326, %r340;
	xor.b32  	%r342, %r292, %r341;
	shf.l.wrap.b32 	%r343, %r342, %r342, 12;
	add.s32 	%r344, %r338, %r343;
	xor.b32  	%r345, %r340, %r344;
	shf.l.wrap.b32 	%r346, %r345, %r345, 8;
	add.s32 	%r347, %r341, %r346;
	xor.b32  	%r348, %r343, %r347;
	shf.l.wrap.b32 	%r349, %r348, %r348, 7;
	add.s32 	%r350, %r311, %r304;
	xor.b32  	%r351, %r325, %r350;
	shf.l.wrap.b32 	%r352, %r351, %r351, 16;
	add.s32 	%r353, %r290, %r352;
	xor.b32  	%r354, %r304, %r353;
	shf.l.wrap.b32 	%r355, %r354, %r354, 12;
	add.s32 	%r356, %r350, %r355;
	xor.b32  	%r357, %r352, %r356;
	shf.l.wrap.b32 	%r358, %r357, %r357, 8;
	add.s32 	%r359, %r353, %r358;
	xor.b32  	%r360, %r355, %r359;
	shf.l.wrap.b32 	%r361, %r360, %r360, 7;
	add.s32 	%r362, %r323, %r316;
	xor.b32  	%r363, %r289, %r362;
	shf.l.wrap.b32 	%r364, %r363, %r363, 16;
	add.s32 	%r365, %r302, %r364;
	xor.b32  	%r366, %r316, %r365;
	shf.l.wrap.b32 	%r367, %r366, %r366, 12;
	add.s32 	%r368, %r362, %r367;
	xor.b32  	%r369, %r364, %r368;
	shf.l.wrap.b32 	%r370, %r369, %r369, 8;
	add.s32 	%r371, %r365, %r370;
	add.s32 	%r372, %r335, %r349;
	xor.b32  	%r373, %r370, %r372;
	shf.l.wrap.b32 	%r374, %r373, %r373, 16;
	add.s32 	%r375, %r359, %r374;
	xor.b32  	%r376, %r349, %r375;
	shf.l.wrap.b32 	%r377, %r376, %r376, 12;
	add.s32 	%r378, %r372, %r377;
	add.s32 	%r379, %r344, %r361;
	xor.b32  	%r380, %r337, %r379;
	shf.l.wrap.b32 	%r381, %r380, %r380, 16;
	add.s32 	%r382, %r371, %r381;
	xor.b32  	%r383, %r361, %r382;
	shf.l.wrap.b32 	%r384, %r383, %r383, 12;
	add.s32 	%r385, %r379, %r384;
	add.s32 	%r386, %r378, 1634760805;
	add.s32 	%r387, %r385, 857760878;
	cvt.u64.u32 	%rd68, %r387;
	shl.b64 	%rd69, %rd68, 32;
	cvt.u64.u32 	%rd70, %r386;
	or.b64  	%rd21, %rd69, %rd70;
	or.b64  	%rd71, %rd69, %rd52;
	and.b64  	%rd72, %rd71, -4294967296;
	setp.ne.s64 	%p8, %rd72, 0;
	@%p8 bra 	$L__BB1_12;
	cvt.u32.u64 	%r388, %rd52;
	cvt.u32.u64 	%r389, %rd21;
	rem.u32 	%r390, %r389, %r388;
	cvt.u64.u32 	%rd98, %r390;
	bra.uni 	$L__BB1_13;
$L__BB1_12:
	rem.u64 	%rd98, %rd21, %rd52;
$L__BB1_13:
	or.b64  	%rd73, %rd97, %rd52;
	and.b64  	%rd74, %rd73, -4294967296;
	setp.ne.s64 	%p9, %rd74, 0;
	@%p9 bra 	$L__BB1_15;
	cvt.u32.u64 	%r391, %rd52;
	cvt.u32.u64 	%r392, %rd97;
	rem.u32 	%r393, %r392, %r391;
	cvt.u64.u32 	%rd99, %r393;
	bra.uni 	$L__BB1_16;
$L__BB1_15:
	rem.u64 	%rd99, %rd97, %rd52;
$L__BB1_16:
	add.s64 	%rd75, %rd98, %rd52;
	sub.s64 	%rd28, %rd75, %rd99;
	or.b64  	%rd76, %rd28, %rd52;
	and.b64  	%rd77, %rd76, -4294967296;
	setp.ne.s64 	%p10, %rd77, 0;
	@%p10 bra 	$L__BB1_18;
	cvt.u32.u64 	%r394, %rd52;
	cvt.u32.u64 	%r395, %rd28;
	rem.u32 	%r396, %r395, %r394;
	cvt.u64.u32 	%rd100, %r396;
	bra.uni 	$L__BB1_19;
$L__BB1_18:
	rem.u64 	%rd100, %rd28, %rd52;
$L__BB1_19:
	max.u64 	%rd78, %rd97, %rd100;
	cvt.u32.u64 	%r397, %rd78;
	{ .reg .b32 tmp; mov.b64 {tmp, %r398}, %rd78; }
	add.s32 	%r399, %r27, -2147483648;
	xor.b32  	%r400, %r399, %r15;
	shf.l.wrap.b32 	%r401, %r400, %r400, 16;
	add.s32 	%r402, %r8, %r401;
	xor.b32  	%r403, %r5, %r402;
	shf.l.wrap.b32 	%r404, %r403, %r403, 12;
	add.s32 	%r405, %r15, %r404;
	xor.b32  	%r406, %r401, %r405;
	shf.l.wrap.b32 	%r407, %r406, %r406, 8;
	add.s32 	%r408, %r402, %r407;
	xor.b32  	%r409, %r404, %r408;
	shf.l.wrap.b32 	%r410, %r409, %r409, 7;
	xor.b32  	%r411, %r16, %r397;
	shf.l.wrap.b32 	%r412, %r411, %r411, 16;
	add.s32 	%r413, %r9, %r412;
	xor.b32  	%r414, %r6, %r413;
	shf.l.wrap.b32 	%r415, %r414, %r414, 12;
	add.s32 	%r416, %r16, %r415;
	xor.b32  	%r417, %r412, %r416;
	shf.l.wrap.b32 	%r418, %r417, %r417, 8;
	add.s32 	%r419, %r413, %r418;
	xor.b32  	%r420, %r415, %r419;
	shf.l.wrap.b32 	%r421, %r420, %r420, 7;
	xor.b32  	%r422, %r19, %r398;
	shf.l.wrap.b32 	%r423, %r422, %r422, 16;
	add.s32 	%r424, %r10, %r423;
	xor.b32  	%r425, %r7, %r424;
	shf.l.wrap.b32 	%r426, %r425, %r425, 12;
	add.s32 	%r427, %r19, %r426;
	xor.b32  	%r428, %r423, %r427;
	shf.l.wrap.b32 	%r429, %r428, %r428, 8;
	add.s32 	%r430, %r424, %r429;
	xor.b32  	%r431, %r426, %r430;
	shf.l.wrap.b32 	%r432, %r431, %r431, 7;
	add.s32 	%r433, %r11, %r410;
	xor.b32  	%r434, %r429, %r433;
	shf.l.wrap.b32 	%r435, %r434, %r434, 16;
	add.s32 	%r436, %r419, %r435;
	xor.b32  	%r437, %r410, %r436;
	shf.l.wrap.b32 	%r438, %r437, %r437, 12;
	add.s32 	%r439, %r433, %r438;
	xor.b32  	%r440, %r435, %r439;
	shf.l.wrap.b32 	%r441, %r440, %r440, 8;
	add.s32 	%r442, %r436, %r441;
	xor.b32  	%r443, %r438, %r442;
	shf.l.wrap.b32 	%r444, %r443, %r443, 7;
	add.s32 	%r445, %r405, %r421;
	xor.b32  	%r446, %r12, %r445;
	shf.l.wrap.b32 	%r447, %r446, %r446, 16;
	add.s32 	%r448, %r430, %r447;
	xor.b32  	%r449, %r421, %r448;
	shf.l.wrap.b32 	%r450, %r449, %r449, 12;
	add.s32 	%r451, %r445, %r450;
	xor.b32  	%r452, %r447, %r451;
	shf.l.wrap.b32 	%r453, %r452, %r452, 8;
	add.s32 	%r454, %r448, %r453;
	xor.b32  	%r455, %r450, %r454;
	shf.l.wrap.b32 	%r456, %r455, %r455, 7;
	add.s32 	%r457, %r416, %r432;
	xor.b32  	%r458, %r407, %r457;
	shf.l.wrap.b32 	%r459, %r458, %r458, 16;
	add.s32 	%r460, %r13, %r459;
	xor.b32  	%r461, %r432, %r460;
	shf.l.wrap.b32 	%r462, %r461, %r461, 12;
	add.s32 	%r463, %r457, %r462;
	xor.b32  	%r464, %r459, %r463;
	shf.l.wrap.b32 	%r465, %r464, %r464, 8;
	add.s32 	%r466, %r460, %r465;
	xor.b32  	%r467, %r462, %r466;
	shf.l.wrap.b32 	%r468, %r467, %r467, 7;
	add.s32 	%r469, %r427, %r14;
	xor.b32  	%r470, %r418, %r469;
	shf.l.wrap.b32 	%r471, %r470, %r470, 16;
	add.s32 	%r472, %r408, %r471;
	xor.b32  	%r473, %r14, %r472;
	shf.l.wrap.b32 	%r474, %r473, %r473, 12;
	add.s32 	%r475, %r469, %r474;
	xor.b32  	%r476, %r471, %r475;
	shf.l.wrap.b32 	%r477, %r476, %r476, 8;
	add.s32 	%r478, %r472, %r477;
	xor.b32  	%r479, %r474, %r478;
	shf.l.wrap.b32 	%r480, %r479, %r479, 7;
	add.s32 	%r481, %r439, %r480;
	xor.b32  	%r482, %r453, %r481;
	shf.l.wrap.b32 	%r483, %r482, %r482, 16;
	add.s32 	%r484, %r466, %r483;
	xor.b32  	%r485, %r480, %r484;
	shf.l.wrap.b32 	%r486, %r485, %r485, 12;
	add.s32 	%r487, %r481, %r486;
	xor.b32  	%r488, %r483, %r487;
	shf.l.wrap.b32 	%r489, %r488, %r488, 8;
	add.s32 	%r490, %r484, %r489;
	xor.b32  	%r491, %r486, %r490;
	shf.l.wrap.b32 	%r492, %r491, %r491, 7;
	add.s32 	%r493, %r451, %r444;
	xor.b32  	%r494, %r465, %r493;
	shf.l.wrap.b32 	%r495, %r494, %r494, 16;
	add.s32 	%r496, %r478, %r495;
	xor.b32  	%r497, %r444, %r496;
	shf.l.wrap.b32 	%r498, %r497, %r497, 12;
	add.s32 	%r499, %r493, %r498;
	xor.b32  	%r500, %r495, %r499;
	shf.l.wrap.b32 	%r501, %r500, %r500, 8;
	add.s32 	%r502, %r496, %r501;
	xor.b32  	%r503, %r498, %r502;
	shf.l.wrap.b32 	%r504, %r503, %r503, 7;
	add.s32 	%r505, %r463, %r456;
	xor.b32  	%r506, %r477, %r505;
	shf.l.wrap.b32 	%r507, %r506, %r506, 16;
	add.s32 	%r508, %r442, %r507;
	xor.b32  	%r509, %r456, %r508;
	shf.l.wrap.b32 	%r510, %r509, %r509, 12;
	add.s32 	%r511, %r505, %r510;
	xor.b32  	%r512, %r507, %r511;
	shf.l.wrap.b32 	%r513, %r512, %r512, 8;
	add.s32 	%r514, %r508, %r513;
	xor.b32  	%r515, %r510, %r514;
	shf.l.wrap.b32 	%r516, %r515, %r515, 7;
	add.s32 	%r517, %r475, %r468;
	xor.b32  	%r518, %r441, %r517;
	shf.l.wrap.b32 	%r519, %r518, %r518, 16;
	add.s32 	%r520, %r454, %r519;
	xor.b32  	%r521, %r468, %r520;
	shf.l.wrap.b32 	%r522, %r521, %r521, 12;
	add.s32 	%r523, %r517, %r522;
	xor.b32  	%r524, %r519, %r523;
	shf.l.wrap.b32 	%r525, %r524, %r524, 8;
	add.s32 	%r526, %r520, %r525;
	xor.b32  	%r527, %r522, %r526;
	shf.l.wrap.b32 	%r528, %r527, %r527, 7;
	add.s32 	%r529, %r487, %r504;
	xor.b32  	%r530, %r525, %r529;
	shf.l.wrap.b32 	%r531, %r530, %r530, 16;
	add.s32 	%r532, %r514, %r531;
	xor.b32  	%r533, %r504, %r532;
	shf.l.wrap.b32 	%r534, %r533, %r533, 12;
	add.s32 	%r535, %r529, %r534;
	xor.b32  	%r536, %r531, %r535;
	shf.l.wrap.b32 	%r537, %r536, %r536, 8;
	add.s32 	%r538, %r532, %r537;
	xor.b32  	%r539, %r534, %r538;
	shf.l.wrap.b32 	%r540, %r539, %r539, 7;
	add.s32 	%r541, %r499, %r516;
	xor.b32  	%r542, %r489, %r541;
	shf.l.wrap.b32 	%r543, %r542, %r542, 16;
	add.s32 	%r544, %r526, %r543;
	xor.b32  	%r545, %r516, %r544;
	shf.l.wrap.b32 	%r546, %r545, %r545, 12;
	add.s32 	%r547, %r541, %r546;
	xor.b32  	%r548, %r543, %r547;
	shf.l.wrap.b32 	%r549, %r548, %r548, 8;
	add.s32 	%r550, %r544, %r549;
	xor.b32  	%r551, %r546, %r550;
	shf.l.wrap.b32 	%r552, %r551, %r551, 7;
	add.s32 	%r553, %r511, %r528;
	xor.b32  	%r554, %r501, %r553;
	shf.l.wrap.b32 	%r555, %r554, %r554, 16;
	add.s32 	%r556, %r490, %r555;
	xor.b32  	%r557, %r528, %r556;
	shf.l.wrap.b32 	%r558, %r557, %r557, 12;
	add.s32 	%r559, %r553, %r558;
	xor.b32  	%r560, %r555, %r559;
	shf.l.wrap.b32 	%r561, %r560, %r560, 8;
	add.s32 	%r562, %r556, %r561;
	xor.b32  	%r563, %r558, %r562;
	shf.l.wrap.b32 	%r564, %r563, %r563, 7;
	add.s32 	%r565, %r523, %r492;
	xor.b32  	%r566, %r513, %r565;
	shf.l.wrap.b32 	%r567, %r566, %r566, 16;
	add.s32 	%r568, %r502, %r567;
	xor.b32  	%r569, %r492, %r568;
	shf.l.wrap.b32 	%r570, %r569, %r569, 12;
	add.s32 	%r571, %r565, %r570;
	xor.b32  	%r572, %r567, %r571;
	shf.l.wrap.b32 	%r573, %r572, %r572, 8;
	add.s32 	%r574, %r568, %r573;
	xor.b32  	%r575, %r570, %r574;
	shf.l.wrap.b32 	%r576, %r575, %r575, 7;
	add.s32 	%r577, %r535, %r576;
	xor.b32  	%r578, %r549, %r577;
	shf.l.wrap.b32 	%r579, %r578, %r578, 16;
	add.s32 	%r580, %r562, %r579;
	xor.b32  	%r581, %r576, %r580;
	shf.l.wrap.b32 	%r582, %r581, %r581, 12;
	add.s32 	%r583, %r577, %r582;
	xor.b32  	%r584, %r579, %r583;
	shf.l.wrap.b32 	%r585, %r584, %r584, 8;
	add.s32 	%r586, %r580, %r585;
	xor.b32  	%r587, %r582, %r586;
	shf.l.wrap.b32 	%r588, %r587, %r587, 7;
	add.s32 	%r589, %r547, %r540;
	xor.b32  	%r590, %r561, %r589;
	shf.l.wrap.b32 	%r591, %r590, %r590, 16;
	add.s32 	%r592, %r574, %r591;
	xor.b32  	%r593, %r540, %r592;
	shf.l.wrap.b32 	%r594, %r593, %r593, 12;
	add.s32 	%r595, %r589, %r594;
	xor.b32  	%r596, %r591, %r595;
	shf.l.wrap.b32 	%r597, %r596, %r596, 8;
	add.s32 	%r598, %r592, %r597;
	xor.b32  	%r599, %r594, %r598;
	shf.l.wrap.b32 	%r600, %r599, %r599, 7;
	add.s32 	%r601, %r559, %r552;
	xor.b32  	%r602, %r573, %r601;
	shf.l.wrap.b32 	%r603, %r602, %r602, 16;
	add.s32 	%r604, %r538, %r603;
	xor.b32  	%r605, %r552, %r604;
	shf.l.wrap.b32 	%r606, %r605, %r605, 12;
	add.s32 	%r607, %r601, %r606;
	xor.b32  	%r608, %r603, %r607;
	shf.l.wrap.b32 	%r609, %r608, %r608, 8;
	add.s32 	%r610, %r604, %r609;
	xor.b32  	%r611, %r606, %r610;
	shf.l.wrap.b32 	%r612, %r611, %r611, 7;
	add.s32 	%r613, %r571, %r564;
	xor.b32  	%r614, %r537, %r613;
	shf.l.wrap.b32 	%r615, %r614, %r614, 16;
	add.s32 	%r616, %r550, %r615;
	xor.b32  	%r617, %r564, %r616;
	shf.l.wrap.b32 	%r618, %r617, %r617, 12;
	add.s32 	%r619, %r613, %r618;
	xor.b32  	%r620, %r615, %r619;
	shf.l.wrap.b32 	%r621, %r620, %r620, 8;
	add.s32 	%r622, %r616, %r621;
	xor.b32  	%r623, %r618, %r622;
	shf.l.wrap.b32 	%r624, %r623, %r623, 7;
	add.s32 	%r625, %r583, %r600;
	xor.b32  	%r626, %r621, %r625;
	shf.l.wrap.b32 	%r627, %r626, %r626, 16;
	add.s32 	%r628, %r610, %r627;
	xor.b32  	%r629, %r600, %r628;
	shf.l.wrap.b32 	%r630, %r629, %r629, 12;
	add.s32 	%r631, %r625, %r630;
	xor.b32  	%r632, %r627, %r631;
	shf.l.wrap.b32 	%r633, %r632, %r632, 8;
	add.s32 	%r634, %r628, %r633;
	xor.b32  	%r635, %r630, %r634;
	shf.l.wrap.b32 	%r636, %r635, %r635, 7;
	add.s32 	%r637, %r595, %r612;
	xor.b32  	%r638, %r585, %r637;
	shf.l.wrap.b32 	%r639, %r638, %r638, 16;
	add.s32 	%r640, %r622, %r639;
	xor.b32  	%r641, %r612, %r640;
	shf.l.wrap.b32 	%r642, %r641, %r641, 12;
	add.s32 	%r643, %r637, %r642;
	xor.b32  	%r644, %r639, %r643;
	shf.l.wrap.b32 	%r645, %r644, %r644, 8;
	add.s32 	%r646, %r640, %r645;
	xor.b32  	%r647, %r642, %r646;
	shf.l.wrap.b32 	%r648, %r647, %r647, 7;
	add.s32 	%r649, %r607, %r624;
	xor.b32  	%r650, %r597, %r649;
	shf.l.wrap.b32 	%r651, %r650, %r650, 16;
	add.s32 	%r652, %r586, %r651;
	xor.b32  	%r653, %r624, %r652;
	shf.l.wrap.b32 	%r654, %r653, %r653, 12;
	add.s32 	%r655, %r649, %r654;
	xor.b32  	%r656, %r651, %r655;
	shf.l.wrap.b32 	%r657, %r656, %r656, 8;
	add.s32 	%r658, %r652, %r657;
	xor.b32  	%r659, %r654, %r658;
	shf.l.wrap.b32 	%r660, %r659, %r659, 7;
	add.s32 	%r661, %r619, %r588;
	xor.b32  	%r662, %r609, %r661;
	shf.l.wrap.b32 	%r663, %r662, %r662, 16;
	add.s32 	%r664, %r598, %r663;
	xor.b32  	%r665, %r588, %r664;
	shf.l.wrap.b32 	%r666, %r665, %r665, 12;
	add.s32 	%r667, %r661, %r666;
	xor.b32  	%r668, %r663, %r667;
	shf.l.wrap.b32 	%r669, %r668, %r668, 8;
	add.s32 	%r670, %r664, %r669;
	xor.b32  	%r671, %r666, %r670;
	shf.l.wrap.b32 	%r672, %r671, %r671, 7;
	add.s32 	%r673, %r631, %r672;
	xor.b32  	%r674, %r645, %r673;
	shf.l.wrap.b32 	%r675, %r674, %r674, 16;
	add.s32 	%r676, %r658, %r675;
	xor.b32  	%r677, %r672, %r676;
	shf.l.wrap.b32 	%r678, %r677, %r677, 12;
	add.s32 	%r679, %r673, %r678;
	add.s32 	%r680, %r643, %r636;
	xor.b32  	%r681, %r657, %r680;
	shf.l.wrap.b32 	%r682, %r681, %r681, 16;
	add.s32 	%r683, %r670, %r682;
	xor.b32  	%r684, %r636, %r683;
	shf.l.wrap.b32 	%r685, %r684, %r684, 12;
	add.s32 	%r686, %r680, %r685;
	xor.b32  	%r687, %r682, %r686;
	shf.l.wrap.b32 	%r688, %r687, %r687, 8;
	add.s32 	%r689, %r683, %r688;
	xor.b32  	%r690, %r685, %r689;
	shf.l.wrap.b32 	%r691, %r690, %r690, 7;
	add.s32 	%r692, %r655, %r648;
	xor.b32  	%r693, %r669, %r692;
	shf.l.wrap.b32 	%r694, %r693, %r693, 16;
	add.s32 	%r695, %r634, %r694;
	xor.b32  	%r696, %r648, %r695;
	shf.l.wrap.b32 	%r697, %r696, %r696, 12;
	add.s32 	%r698, %r692, %r697;
	xor.b32  	%r699, %r694, %r698;
	shf.l.wrap.b32 	%r700, %r699, %r699, 8;
	add.s32 	%r701, %r695, %r700;
	add.s32 	%r702, %r667, %r660;
	xor.b32  	%r703, %r633, %r702;
	shf.l.wrap.b32 	%r704, %r703, %r703, 16;
	add.s32 	%r705, %r646, %r704;
	xor.b32  	%r706, %r660, %r705;
	shf.l.wrap.b32 	%r707, %r706, %r706, 12;
	add.s32 	%r708, %r702, %r707;
	xor.b32  	%r709, %r704, %r708;
	shf.l.wrap.b32 	%r710, %r709, %r709, 8;
	add.s32 	%r711, %r679, %r691;
	xor.b32  	%r712, %r710, %r711;
	shf.l.wrap.b32 	%r713, %r712, %r712, 16;
	add.s32 	%r714, %r701, %r713;
	xor.b32  	%r715, %r691, %r714;
	shr.u32 	%r716, %r715, 20;
	add.s32 	%r717, %r711, %r716;
	and.b32  	%r718, %r717, 1;
	setp.eq.b32 	%p11, %r718, 1;
	selp.b64 	%rd97, %rd97, %rd100, %p11;
	add.s32 	%r719, %r719, -1;
	setp.ne.s32 	%p12, %r27, 0;
	@%p12 bra 	$L__BB1_10;
	setp.ge.u64 	%p13, %rd97, %rd52;
	@%p13 bra 	$L__BB1_23;
	mad.lo.s64 	%rd33, %rd92, %rd52, %rd97;
	setp.ge.u64 	%p14, %rd33, %rd51;
	@%p14 bra 	$L__BB1_23;
	mad.lo.s64 	%rd79, %rd33, 48, %rd5;
	ld.global.nc.u64 	%rd80, [%rd79];
	xor.b64  	%rd104, %rd80, %rd104;
	ld.global.nc.u64 	%rd81, [%rd79+8];
	xor.b64  	%rd103, %rd81, %rd103;
	ld.global.nc.u64 	%rd82, [%rd79+16];
	xor.b64  	%rd102, %rd82, %rd102;
	ld.global.nc.u64 	%rd83, [%rd79+24];
	xor.b64  	%rd101, %rd83, %rd101;
$L__BB1_23:
	add.s64 	%rd92, %rd92, 1;
	setp.lt.u64 	%p15, %rd92, %rd13;
	@%p15 bra 	$L__BB1_8;
$L__BB1_24:
	bar.sync 	0;
	setp.lt.u64 	%p16, %rd12, %rd53;
	mov.u64 	%rd92, %rd12;
	@%p16 bra 	$L__BB1_3;
$L__BB1_25:
	cvta.to.global.u64 	%rd84, %rd57;
	mul.wide.u32 	%rd85, %r2, 32;
	add.s64 	%rd86, %rd84, %rd85;
	st.global.u64 	[%rd86], %rd104;
	st.global.u64 	[%rd86+8], %rd103;
	st.global.u64 	[%rd86+16], %rd102;
	st.global.u64 	[%rd86+24], %rd101;
$L__BB1_26:
	ret;

}


// ===== COMPILED SASS (sm_100) =====

	.target	sm_100

	.elftype	@"ET_EXEC"


//--------------------- .note.nv.tkinfo           --------------------------
	.section	.note.nv.tkinfo,"",@"SHT_NOTE"
	.sectionflags	@"SHF_NOTE_NV_TKINFO"
	.tkinfo
        /*0018*/ 	.word	0x00000002
        /*0030*/ 	.string	""
        /*0030*/ 	.string	"ptxas"
        /*0030*/ 	.string	"Cuda compilation tools, release 13.0, V13.0.88"
        /*0030*/ 	.string	"Build cuda_13.0.r13.0/compiler.36424714_0"
        /*0030*/ 	.string	"-arch sm_100 -m 64 "



//--------------------- .note.nv.cuinfo           --------------------------
	.section	.note.nv.cuinfo,"",@"SHT_NOTE"
	.sectionflags	@"SHF_NOTE_NV_CUINFO"
        /*0018*/ 	.short	0x0002
        /*001a*/ 	.short	0x0064
        /*001c*/ 	.short	0x0082
	.zero		2


//--------------------- .nv.info                  --------------------------
	.section	.nv.info,"",@"SHT_CUDA_INFO"
	.align	4


	//----- nvinfo : EIATTR_REGCOUNT
	.align		4
        /*0000*/ 	.byte	0x04, 0x2f
        /*0002*/ 	.short	(.L_1 - .L_0)
	.align		4
.L_0:
        /*0004*/ 	.word	index@(hint_gen_kernel)
        /*0008*/ 	.word	0x00000040


	//----- nvinfo : EIATTR_FRAME_SIZE
	.align		4
.L_1:
        /*000c*/ 	.byte	0x04, 0x11
        /*000e*/ 	.short	(.L_3 - .L_2)
	.align		4
.L_2:
        /*0010*/ 	.word	index@($__internal_1_$__cuda_sm20_rem_u64)
        /*0014*/ 	.word	0x00000000


	//----- nvinfo : EIATTR_FRAME_SIZE
	.align		4
.L_3:
        /*0018*/ 	.byte	0x04, 0x11
        /*001a*/ 	.short	(.L_5 - .L_4)
	.align		4
.L_4:
        /*001c*/ 	.word	index@(hint_gen_kernel)
        /*0020*/ 	.word	0x00000000


	//----- nvinfo : EIATTR_REGCOUNT
	.align		4
.L_5:
        /*0024*/ 	.byte	0x04, 0x2f
        /*0026*/ 	.short	(.L_7 - .L_6)
	.align		4
.L_6:
        /*0028*/ 	.word	index@(hint_gen_kernel_tiled)
        /*002c*/ 	.word	0x00000038


	//----- nvinfo : EIATTR_FRAME_SIZE
	.align		4
.L_7:
        /*0030*/ 	.byte	0x04, 0x11
        /*0032*/ 	.short	(.L_9 - .L_8)
	.align		4
.L_8:
        /*0034*/ 	.word	index@($__internal_0_$__cuda_sm20_rem_u64)
        /*0038*/ 	.word	0x00000000


	//----- nvinfo : EIATTR_FRAME_SIZE
	.align		4
.L_9:
        /*003c*/ 	.byte	0x04, 0x11
        /*003e*/ 	.short	(.L_11 - .L_10)
	.align		4
.L_10:
        /*0040*/ 	.word	index@(hint_gen_kernel_tiled)
        /*0044*/ 	.word	0x00000000


	//----- nvinfo : EIATTR_MIN_STACK_SIZE
	.align		4
.L_11:
        /*0048*/ 	.byte	0x04, 0x12
        /*004a*/ 	.short	(.L_13 - .L_12)
	.align		4
.L_12:
        /*004c*/ 	.word	index@(hint_gen_kernel_tiled)
        /*0050*/ 	.word	0x00000000


	//----- nvinfo : EIATTR_MIN_STACK_SIZE
	.align		4
.L_13:
        /*0054*/ 	.byte	0x04, 0x12
        /*0056*/ 	.short	(.L_15 - .L_14)
	.align		4
.L_14:
        /*0058*/ 	.word	index@(hint_gen_kernel)
        /*005c*/ 	.word	0x00000000
.L_15:


//--------------------- .nv.compat                --------------------------
	.section	.nv.compat,"",@"SHT_CUDA_COMPAT_INFO"
	.align	4
        /*0000*/ 	.byte	0x02, 0x09, 0x00, 0x00, 0x02, 0x02, 0x01, 0x00, 0x02, 0x05, 0x05, 0x00, 0x03, 0x07, 0x01, 0x01
        /*0010*/ 	.byte	0x02, 0x03, 0x00, 0x00, 0x02, 0x06, 0x01, 0x00, 0x04, 0x0b, 0x08, 0x00, 0x09, 0x00, 0x00, 0x00
        /*0020*/ 	.byte	0x00, 0x00, 0x00, 0x00


//--------------------- .nv.info.hint_gen_kernel_tiled --------------------------
	.section	.nv.info.hint_gen_kernel_tiled,"",@"SHT_CUDA_INFO"
	.sectionflags	@""
	.align	4


	//----- nvinfo : EIATTR_CUDA_API_VERSION
	.align		4
        /*0000*/ 	.byte	0x04, 0x37
        /*0002*/ 	.short	(.L_17 - .L_16)
.L_16:
        /*0004*/ 	.word	0x00000082


	//----- nvinfo : EIATTR_KPARAM_INFO
	.align		4
.L_17:
        /*0008*/ 	.byte	0x04, 0x17
        /*000a*/ 	.short	(.L_19 - .L_18)
.L_18:
        /*000c*/ 	.word	0x00000000
        /*0010*/ 	.short	0x0004
        /*0012*/ 	.short	0x0040
        /*0014*/ 	.byte	0x00, 0xf5, 0x21, 0x00


	//----- nvinfo : EIATTR_KPARAM_INFO
	.align		4
.L_19:
        /*0018*/ 	.byte	0x04, 0x17
        /*001a*/ 	.short	(.L_21 - .L_20)
.L_20:
        /*001c*/ 	.word	0x00000000
        /*0020*/ 	.short	0x0003
        /*0022*/ 	.short	0x0038
        /*0024*/ 	.byte	0x00, 0xf5, 0x21, 0x00


	//----- nvinfo : EIATTR_KPARAM_INFO
	.align		4
.L_21:
        /*0028*/ 	.byte	0x04, 0x17
        /*002a*/ 	.short	(.L_23 - .L_22)
.L_22:
        /*002c*/ 	.word	0x00000000
        /*0030*/ 	.short	0x0002
        /*0032*/ 	.short	0x0030
        /*0034*/ 	.byte	0x00, 0xf5, 0x21, 0x00


	//----- nvinfo : EIATTR_KPARAM_INFO
	.align		4
.L_23:
        /*0038*/ 	.byte	0x04, 0x17
        /*003a*/ 	.short	(.L_25 - .L_24)
.L_24:
        /*003c*/ 	.word	0x00000000
        /*0040*/ 	.short	0x0001
        /*0042*/ 	.short	0x0028
        /*0044*/ 	.byte	0x00, 0xf5, 0x21, 0x00


	//----- nvinfo : EIATTR_KPARAM_INFO
	.align		4
.L_25:
        /*0048*/ 	.byte	0x04, 0x17
        /*004a*/ 	.short	(.L_27 - .L_26)
.L_26:
        /*004c*/ 	.word	0x00000000
        /*0050*/ 	.short	0x0000
        /*0052*/ 	.short	0x0000
        /*0054*/ 	.byte	0x00, 0xf0, 0xa1, 0x00


	//----- nvinfo : EIATTR_SPARSE_MMA_MASK
	.align		4
.L_27:
        /*0058*/ 	.byte	0x03, 0x50
        /*005a*/ 	.short	0x0000


	//----- nvinfo : EIATTR_MAXREG_COUNT
	.align		4
        /*005c*/ 	.byte	0x03, 0x1b
        /*005e*/ 	.short	0x00ff


	//----- nvinfo : EIATTR_NUM_BARRIERS
	.align		4
        /*0060*/ 	.byte	0x02, 0x4c
        /*0062*/ 	.byte	0x01
	.zero		1


	//----- nvinfo : EIATTR_MERCURY_ISA_VERSION
	.align		4
        /*0064*/ 	.byte	0x03, 0x5f
        /*0066*/ 	.short	0x0101


	//----- nvinfo : EIATTR_VRC_CTA_INIT_COUNT
	.align		4
        /*0068*/ 	.byte	0x02, 0x4a
	.zero		1
	.zero		1


	//----- nvinfo : EIATTR_EXIT_INSTR_OFFSETS
	.align		4
        /*006c*/ 	.byte	0x04, 0x1c
        /*006e*/ 	.short	(.L_29 - .L_28)


	//   ....[0]....
.L_28:
        /*0070*/ 	.word	0x00000070


	//   ....[1]....
        /*0074*/ 	.word	0x000037e0


	//----- nvinfo : EIATTR_CRS_STACK_SIZE
	.align		4
.L_29:
        /*0078*/ 	.byte	0x04, 0x1e
        /*007a*/ 	.short	(.L_31 - .L_30)
.L_30:
        /*007c*/ 	.word	0x00000000


	//----- nvinfo : EIATTR_CBANK_PARAM_SIZE
	.align		4
.L_31:
        /*0080*/ 	.byte	0x03, 0x19
        /*0082*/ 	.short	0x0048


	//----- nvinfo : EIATTR_PARAM_CBANK
	.align		4
        /*0084*/ 	.byte	0x04, 0x0a
        /*0086*/ 	.short	(.L_33 - .L_32)
	.align		4
.L_32:
        /*0088*/ 	.word	index@(.nv.constant0.hint_gen_kernel_tiled)
        /*008c*/ 	.short	0x0380
        /*008e*/ 	.short	0x0048


	//----- nvinfo : EIATTR_SW_WAR
	.align		4
.L_33:
        /*0090*/ 	.byte	0x04, 0x36
        /*0092*/ 	.short	(.L_35 - .L_34)
.L_34:
        /*0094*/ 	.word	0x00000008
.L_35:


//--------------------- .nv.info.hint_gen_kernel  --------------------------
	.section	.nv.info.hint_gen_kernel,"",@"SHT_CUDA_INFO"
	.sectionflags	@""
	.align	4


	//----- nvinfo : EIATTR_CUDA_API_VERSION
	.align		4
        /*0000*/ 	.byte	0x04, 0x37
        /*0002*/ 	.short	(.L_37 - .L_36)
.L_36:
        /*0004*/ 	.word	0x00000082


	//----- nvinfo : EIATTR_KPARAM_INFO
	.align		4
.L_37:
        /*0008*/ 	.byte	0x04, 0x17
        /*000a*/ 	.short	(.L_39 - .L_38)
.L_38:
        /*000c*/ 	.word	0x00000000
        /*0010*/ 	.short	0x0004
        /*0012*/ 	.short	0x0040
        /*0014*/ 	.byte	0x00, 0xf5, 0x21, 0x00


	//----- nvinfo : EIATTR_KPARAM_INFO
	.align		4
.L_39:
        /*0018*/ 	.byte	0x04, 0x17
        /*001a*/ 	.short	(.L_41 - .L_40)
.L_40:
        /*001c*/ 	.word	0x00000000
        /*0020*/ 	.short	0x0003
        /*0022*/ 	.short	0x0038
        /*0024*/ 	.byte	0x00, 0xf5, 0x21, 0x00


	//----- nvinfo : EIATTR_KPARAM_INFO
	.align		4
.L_41:
        /*0028*/ 	.byte	0x04, 0x17
        /*002a*/ 	.short	(.L_43 - .L_42)
.L_42:
        /*002c*/ 	.word	0x00000000
        /*0030*/ 	.short	0x0002
        /*0032*/ 	.short	0x0030
        /*0034*/ 	.byte	0x00, 0xf5, 0x21, 0x00


	//----- nvinfo : EIATTR_KPARAM_INFO
	.align		4
.L_43:
        /*0038*/ 	.byte	0x04, 0x17
        /*003a*/ 	.short	(.L_45 - .L_44)
.L_44:
        /*003c*/ 	.word	0x00000000
        /*0040*/ 	.short	0x0001
        /*0042*/ 	.short	0x0028
        /*0044*/ 	.byte	0x00, 0xf5, 0x21, 0x00


	//----- nvinfo : EIATTR_KPARAM_INFO
	.align		4
.L_45:
        /*0048*/ 	.byte	0x04, 0x17
        /*004a*/ 	.short	(.L_47 - .L_46)
.L_46:
        /*004c*/ 	.word	0x00000000
        /*0050*/ 	.short	0x0000
        /*0052*/ 	.short	0x0000
        /*0054*/ 	.byte	0x00, 0xf0, 0xa1, 0x00


	//----- nvinfo : EIATTR_SPARSE_MMA_MASK
	.align		4
.L_47:
        /*0058*/ 	.byte	0x03, 0x50
        /*005a*/ 	.short	0x0000


	//----- nvinfo : EIATTR_MAXREG_COUNT
	.align		4
        /*005c*/ 	.byte	0x03, 0x1b
        /*005e*/ 	.short	0x00ff


	//----- nvinfo : EIATTR_MERCURY_ISA_VERSION
	.align		4
        /*0060*/ 	.byte	0x03, 0x5f
        /*0062*/ 	.short	0x0101


	//----- nvinfo : EIATTR_VRC_CTA_INIT_COUNT
	.align		4
        /*0064*/ 	.byte	0x02, 0x4a
	.zero		1
	.zero		1


	//----- nvinfo : EIATTR_EXIT_INSTR_OFFSETS
	.align		4
        /*0068*/ 	.byte	0x04, 0x1c
        /*006a*/ 	.short	(.L_49 - .L_48)


	//   ....[0]....
.L_48:
        /*006c*/ 	.word	0x00000070


	//   ....[1]....
        /*0070*/ 	.word	0x000034d0


	//----- nvinfo : EIATTR_CRS_STACK_SIZE
	.align		4
.L_49:
        /*0074*/ 	.byte	0x04, 0x1e
        /*0076*/ 	.short	(.L_51 - .L_50)
.L_50:
        /*0078*/ 	.word	0x00000000


	//----- nvinfo : EIATTR_CBANK_PARAM_SIZE
	.align		4
.L_51:
        /*007c*/ 	.byte	0x03, 0x19
        /*007e*/ 	.short	0x0048


	//----- nvinfo : EIATTR_PARAM_CBANK
	.align		4
        /*0080*/ 	.byte	0x04, 0x0a
        /*0082*/ 	.short	(.L_53 - .L_52)
	.align		4
.L_52:
        /*0084*/ 	.word	index@(.nv.constant0.hint_gen_kernel)
        /*0088*/ 	.short	0x0380
        /*008a*/ 	.short	0x0048


	//----- nvinfo : EIATTR_SW_WAR
	.align		4
.L_53:
        /*008c*/ 	.byte	0x04, 0x36
        /*008e*/ 	.short	(.L_55 - .L_54)
.L_54:
        /*0090*/ 	.word	0x00000008
.L_55:


//--------------------- .nv.callgraph             --------------------------
	.section	.nv.callgraph,"",@"SHT_CUDA_CALLGRAPH"
	.align	4
	.sectionentsize	8
	.align		4
        /*0000*/ 	.word	0x00000000
	.align		4
        /*0004*/ 	.word	0xffffffff
	.align		4
        /*0008*/ 	.word	0x00000000
	.align		4
        /*000c*/ 	.word	0xfffffffe
	.align		4
        /*0010*/ 	.word	0x00000000
	.align		4
        /*0014*/ 	.word	0xfffffffd
	.align		4
        /*0018*/ 	.word	0x00000000
	.align		4
        /*001c*/ 	.word	0xfffffffc


//--------------------- .text.hint_gen_kernel_tiled --------------------------
	.section	.text.hint_gen_kernel_tiled,"ax",@progbits
	.align	128
        .global         hint_gen_kernel_tiled
        .type           hint_gen_kernel_tiled,@function
        .size           hint_gen_kernel_tiled,(.L_x_32 - hint_gen_kernel_tiled)
        .other          hint_gen_kernel_tiled,@"STO_CUDA_ENTRY STV_DEFAULT"
hint_gen_kernel_tiled:
.text.hint_gen_kernel_tiled:
[----:B------:R-:W-:Y:S01]  /*0000*/  LDC R1, c[0x0][0x37c] ;  /* 0x0000df00ff017b82 */ /* 0x000fe20000000800 */
[----:B------:R-:W0:Y:S07]  /*0010*/  S2R R0, SR_TID.X ;  /* 0x0000000000007919 */ /* 0x000e2e0000002100 */
[----:B------:R-:W0:Y:S01]  /*0020*/  S2UR UR4, SR_CTAID.X ;  /* 0x00000000000479c3 */ /* 0x000e220000002500 */
[----:B------:R-:W1:Y:S07]  /*0030*/  LDCU UR5, c[0x0][0x39c] ;  /* 0x00007380ff0577ac */ /* 0x000e6e0008000800 */
[----:B------:R-:W0:Y:S02]  /*0040*/  LDC R11, c[0x0][0x360] ;  /* 0x0000d800ff0b7b82 */ /* 0x000e240000000800 */
[----:B0-----:R-:W-:-:S05]  /*0050*/  IMAD R11, R11, UR4, R0 ;  /* 0x000000040b0b7c24 */ /* 0x001fca000f8e0200 */
[----:B-1----:R-:W-:-:S13]  /*0060*/  ISETP.GE.U32.AND P0, PT, R11, UR5, PT ;  /* 0x000000050b007c0c */ /* 0x002fda000bf06070 */
[----:B------:R-:W-:Y:S05]  /*0070*/  @P0 EXIT ;  /* 0x000000000000094d */ /* 0x000fea0003800000 */
[----:B------:R-:W0:Y:S01]  /*0080*/  LDCU.64 UR8, c[0x0][0x390] ;  /* 0x00007200ff0877ac */ /* 0x000e220008000a00 */
[----:B------:R-:W-:Y:S01]  /*0090*/  IMAD.MOV.U32 R10, RZ, RZ, RZ ;  /* 0x000000ffff0a7224 */ /* 0x000fe200078e00ff */
[----:B------:R-:W-:Y:S02]  /*00a0*/  CS2R R8, SRZ ;  /* 0x0000000000087805 */ /* 0x000fe4000001ff00 */
[----:B------:R-:W-:Y:S02]  /*00b0*/  CS2R R6, SRZ ;  /* 0x0000000000067805 */ /* 0x000fe4000001ff00 */
[----:B------:R-:W-:Y:S01]  /*00c0*/  CS2R R4, SRZ ;  /* 0x0000000000047805 */ /* 0x000fe2000001ff00 */
[----:B------:R-:W-:Y:S01]  /*00d0*/  IMAD.MOV.U32 R3, RZ, RZ, RZ ;  /* 0x000000ffff037224 */ /* 0x000fe200078e00ff */
[----:B------:R-:W1:Y:S01]  /*00e0*/  LDCU.64 UR14, c[0x0][0x358] ;  /* 0x00006b00ff0e77ac */ /* 0x000e620008000a00 */
[----:B0-----:R-:W-:-:S04]  /*00f0*/  UISETP.NE.U32.AND UP0, UPT, UR8, URZ, UPT ;  /* 0x000000ff0800728c */ /* 0x001fc8000bf05070 */
[----:B------:R-:W-:-:S09]  /*0100*/  UISETP.NE.AND.EX UP0, UPT, UR9, URZ, UPT, UP0 ;  /* 0x000000ff0900728c */ /* 0x000fd2000bf05300 */
[----:B-1----:R-:W-:Y:S05]  /*0110*/  BRA.U !UP0, `(.L_x_0) ;  /* 0x0000003508847547 */ /* 0x002fea000b800000 */
[----:B------:R-:W0:Y:S01]  /*0120*/  S2UR UR6, SR_CgaCtaId ;  /* 0x00000000000679c3 */ /* 0x000e220000008800 */
[----:B------:R-:W-:Y:S01]  /*0130*/  UIADD3 UR5, UP0, UPT, UR8, 0x7, URZ ;  /* 0x0000000708057890 */ /* 0x000fe2000ff1e0ff */
[----:B------:R-:W-:Y:S01]  /*0140*/  CS2R R4, SRZ ;  /* 0x0000000000047805 */ /* 0x000fe2000001ff00 */
[----:B------:R-:W-:Y:S01]  /*0150*/  UMOV UR4, 0x400 ;  /* 0x0000040000047882 */ /* 0x000fe20000000000 */
[----:B------:R-:W-:Y:S01]  /*0160*/  IMAD.MOV.U32 R3, RZ, RZ, RZ ;  /* 0x000000ffff037224 */ /* 0x000fe200078e00ff */
[----:B------:R-:W-:Y:S01]  /*0170*/  UIADD3.X UR7, UPT, UPT, URZ, UR9, URZ, UP0, !UPT ;  /* 0x00000009ff077290 */ /* 0x000fe200087fe4ff */
[----:B------:R-:W-:Y:S02]  /*0180*/  CS2R R6, SRZ ;  /* 0x0000000000067805 */ /* 0x000fe4000001ff00 */
[----:B------:R-:W-:Y:S01]  /*0190*/  CS2R R8, SRZ ;  /* 0x0000000000087805 */ /* 0x000fe2000001ff00 */
[----:B------:R-:W-:Y:S01]  /*01a0*/  IMAD.MOV.U32 R10, RZ, RZ, RZ ;  /* 0x000000ffff0a7224 */ /* 0x000fe200078e00ff */
[----:B------:R-:W-:-:S06]  /*01b0*/  USHF.R.U64 UR5, UR5, 0x3, UR7 ;  /* 0x0000000305057899 */ /* 0x000fcc0008001207 */
[----:B------:R-:W-:Y:S01]  /*01c0*/  IMAD R2, R11, UR5, RZ ;  /* 0x000000050b027c24 */ /* 0x000fe2000f8e02ff */
[----:B------:R-:W-:Y:S01]  /*01d0*/  UMOV UR5, URZ ;  /* 0x000000ff00057c82 */ /* 0x000fe20008000000 */
[----:B0-----:R-:W-:-:S03]  /*01e0*/  ULEA UR6, UR6, UR4, 0x18 ;  /* 0x0000000406067291 */ /* 0x001fc6000f8ec0ff */
[----:B------:R-:W-:-:S09]  /*01f0*/  UMOV UR4, URZ ;  /* 0x000000ff00047c82 */ /* 0x000fd20008000000 */
.L_x_16:
[----:B0-----:R-:W0:Y:S01]  /*0200*/  S2R R22, SR_TID.X ;  /* 0x0000000000167919 */ /* 0x001e220000002100 */
[----:B------:R-:W-:Y:S01]  /*0210*/  BSSY.RECONVERGENT B0, `(.L_x_1) ;  /* 0x0000017000007945 */ /* 0x000fe20003800200 */
[----:B0-----:R-:W-:-:S13]  /*0220*/  ISETP.GT.U32.AND P0, PT, R22, 0x1f, PT ;  /* 0x0000001f1600780c */ /* 0x001fda0003f04070 */
[----:B------:R-:W-:Y:S05]  /*0230*/  @P0 BRA `(.L_x_2) ;  /* 0x0000000000500947 */ /* 0x000fea0003800000 */
[----:B------:R-:W0:Y:S01]  /*0240*/  LDCU.64 UR8, c[0x0][0x390] ;  /* 0x00007200ff0877ac */ /* 0x000e220008000a00 */
[----:B------:R-:W-:-:S05]  /*0250*/  IADD3 R0, P1, PT, R22, UR4, RZ ;  /* 0x0000000416007c10 */ /* 0x000fca000ff3e0ff */
[----:B------:R-:W-:Y:S01]  /*0260*/  IMAD.X R13, RZ, RZ, UR5, P1 ;  /* 0x00000005ff0d7e24 */ /* 0x000fe200088e06ff */
[----:B0-----:R-:W-:-:S04]  /*0270*/  ISETP.GE.U32.AND P0, PT, R0, UR8, PT ;  /* 0x0000000800007c0c */ /* 0x001fc8000bf06070 */
[----:B------:R-:W-:-:S13]  /*0280*/  ISETP.GE.U32.AND.EX P0, PT, R13, UR9, PT, P0 ;  /* 0x000000090d007c0c */ /* 0x000fda000bf06100 */
[----:B------:R-:W-:Y:S05]  /*0290*/  @P0 BRA `(.L_x_2) ;  /* 0x0000000000380947 */ /* 0x000fea0003800000 */
[----:B------:R-:W0:Y:S02]  /*02a0*/  LDCU.64 UR8, c[0x0][0x3a8] ;  /* 0x00007500ff0877ac */ /* 0x000e240008000a00 */
[----:B0-----:R-:W-:-:S04]  /*02b0*/  LEA R20, P0, R0, UR8, 0x5 ;  /* 0x0000000800147c11 */ /* 0x001fc8000f8028ff */
[----:B------:R-:W-:-:S05]  /*02c0*/  LEA.HI.X R21, R0, UR9, R13, 0x5, P0 ;  /* 0x0000000900157c11 */ /* 0x000fca00080f2c0d */
[----:B------:R-:W2:Y:S04]  /*02d0*/  LDG.E.CONSTANT R12, desc[UR14][R20.64] ;  /* 0x0000000e140c7981 */ /* 0x000ea8000c1e9900 */
[----:B------:R-:W2:Y:S04]  /*02e0*/  LDG.E.CONSTANT R13, desc[UR14][R20.64+0x4] ;  /* 0x0000040e140d7981 */ /* 0x000ea8000c1e9900 */
[----:B------:R-:W2:Y:S04]  /*02f0*/  LDG.E.CONSTANT R14, desc[UR14][R20.64+0x8] ;  /* 0x0000080e140e7981 */ /* 0x000ea8000c1e9900 */
[----:B------:R-:W2:Y:S04]  /*0300*/  LDG.E.CONSTANT R15, desc[UR14][R20.64+0xc] ;  /* 0x00000c0e140f7981 */ /* 0x000ea8000c1e9900 */
[----:B------:R-:W3:Y:S04]  /*0310*/  LDG.E.CONSTANT R16, desc[UR14][R20.64+0x10] ;  /* 0x0000100e14107981 */ /* 0x000ee8000c1e9900 */
[----:B------:R-:W3:Y:S04]  /*0320*/  LDG.E.CONSTANT R17, desc[UR14][R20.64+0x14] ;  /* 0x0000140e14117981 */ /* 0x000ee8000c1e9900 */
[----:B------:R-:W3:Y:S04]  /*0330*/  LDG.E.CONSTANT R18, desc[UR14][R20.64+0x18] ;  /* 0x0000180e14127981 */ /* 0x000ee8000c1e9900 */
[----:B------:R-:W3:Y:S01]  /*0340*/  LDG.E.CONSTANT R19, desc[UR14][R20.64+0x1c] ;  /* 0x00001c0e14137981 */ /* 0x000ee2000c1e9900 */
[----:B------:R-:W-:-:S05]  /*0350*/  LEA R22, R22, UR6, 0x5 ;  /* 0x0000000616167c11 */ /* 0x000fca000f8e28ff */
[----:B--2---:R0:W-:Y:S04]  /*0360*/  STS.128 [R22], R12 ;  /* 0x0000000c16007388 */ /* 0x0041e80000000c00 */
[----:B---3--:R0:W-:Y:S02]  /*0370*/  STS.128 [R22+0x10], R16 ;  /* 0x0000101016007388 */ /* 0x0081e40000000c00 */
.L_x_2:
[----:B------:R-:W-:Y:S05]  /*0380*/  BSYNC.RECONVERGENT B0 ;  /* 0x0000000000007941 */ /* 0x000fea0003800200 */
.L_x_1:
[----:B------:R-:W1:Y:S01]  /*0390*/  LDCU.64 UR12, c[0x0][0x390] ;  /* 0x00007200ff0c77ac */ /* 0x000e620008000a00 */
[----:B------:R-:W-:-:S04]  /*03a0*/  UIADD3 UR9, UP1, UPT, UR4, 0x20, URZ ;  /* 0x0000002004097890 */ /* 0x000fc8000ff3e0ff */
[----:B------:R-:W-:Y:S02]  /*03b0*/  UIADD3.X UR10, UPT, UPT, URZ, UR5, URZ, UP1, !UPT ;  /* 0x00000005ff0a7290 */ /* 0x000fe40008ffe4ff */
[----:B-1----:R-:W-:-:S04]  /*03c0*/  UISETP.GE.U32.AND UP0, UPT, UR4, UR12, UPT ;  /* 0x0000000c0400728c */ /* 0x002fc8000bf06070 */
[----:B------:R-:W-:Y:S01]  /*03d0*/  UISETP.GE.U32.AND.EX UP0, UPT, UR5, UR13, UPT, UP0 ;  /* 0x0000000d0500728c */ /* 0x000fe2000bf06100 */
[----:B------:R-:W-:Y:S08]  /*03e0*/  BAR.SYNC.DEFER_BLOCKING 0x0 ;  /* 0x0000000000007b1d */ /* 0x000ff00000010000 */
[----:B------:R-:W-:Y:S05]  /*03f0*/  BRA.U UP0, `(.L_x_3) ;  /* 0x0000003100b07547 */ /* 0x000fea000b800000 */
[----:B------:R-:W-:Y:S01]  /*0400*/  UISETP.LT.U32.AND UP0, UPT, UR9, UR12, UPT ;  /* 0x0000000c0900728c */ /* 0x000fe2000bf01070 */
[----:B------:R-:W-:-:S03]  /*0410*/  UMOV UR7, UR4 ;  /* 0x0000000400077c82 */ /* 0x000fc60008000000 */
[----:B------:R-:W-:-:S04]  /*0420*/  UISETP.LT.U32.AND.EX UP0, UPT, UR10, UR13, UPT, UP0 ;  /* 0x0000000d0a00728c */ /* 0x000fc8000bf01100 */
[----:B------:R-:W-:Y:S02]  /*0430*/  USEL UR11, UR9, UR12, UP0 ;  /* 0x0000000c090b7287 */ /* 0x000fe40008000000 */
[----:B------:R-:W-:-:S12]  /*0440*/  USEL UR12, UR10, UR13, UP0 ;  /* 0x0000000d0a0c7287 */ /* 0x000fd80008000000 */
.L_x_15:
[----:B------:R-:W1:Y:S01]  /*0450*/  LDCU.64 UR16, c[0x0][0x3b8] ;  /* 0x00007700ff1077ac */ /* 0x000e620008000a00 */
[----:B------:R-:W-:Y:S01]  /*0460*/  USHF.R.U64 UR8, UR4, 0x3, UR5 ;  /* 0x0000000304087899 */ /* 0x000fe20008001205 */
[----:B------:R-:W2:Y:S05]  /*0470*/  LDCU UR13, c[0x0][0x38c] ;  /* 0x00007180ff0d77ac */ /* 0x000eaa0008000800 */
[----:B0-----:R-:W-:-:S05]  /*0480*/  VIADD R12, R2, UR8 ;  /* 0x00000008020c7c36 */ /* 0x001fca0008000000 */
[----:B-1----:R-:W-:Y:S01]  /*0490*/  IADD3 R12, P0, PT, R12, UR16, RZ ;  /* 0x000000100c0c7c10 */ /* 0x002fe2000ff1e0ff */
[----:B------:R-:W-:Y:S01]  /*04a0*/  ULOP3.LUT UR8, UR4, 0x7, URZ, 0xc0, !UPT ;  /* 0x0000000704087892 */ /* 0x000fe2000f8ec0ff */
[----:B------:R-:W-:Y:S01]  /*04b0*/  BSSY.RECONVERGENT B0, `(.L_x_4) ;  /* 0x000031b000007945 */ /* 0x000fe20003800200 */
[----:B------:R-:W0:Y:S02]  /*04c0*/  LDCU UR16, c[0x0][0x388] ;  /* 0x00007100ff1077ac */ /* 0x000e240008000800 */
[----:B------:R-:W-:-:S05]  /*04d0*/  IMAD.X R13, RZ, RZ, UR17, P0 ;  /* 0x00000011ff0d7e24 */ /* 0x000fca00080e06ff */
[----:B------:R-:W3:Y:S01]  /*04e0*/  LDG.E.U8.CONSTANT R12, desc[UR14][R12.64] ;  /* 0x0000000e0c0c7981 */ /* 0x000ee2000c1e9100 */
[----:B------:R-:W-:-:S04]  /*04f0*/  UISETP.GT.U32.AND UP0, UPT, UR8, 0xffff, UPT ;  /* 0x0000ffff0800788c */ /* 0x000fc8000bf04070 */
[----:B------:R-:W-:-:S04]  /*0500*/  USEL UR8, UR8, 0xffff, !UP0 ;  /* 0x0000ffff08087887 */ /* 0x000fc8000c000000 */
[----:B------:R-:W-:-:S06]  /*0510*/  ULOP3.LUT UR8, UR8, 0xffff, URZ, 0xc0, !UPT ;  /* 0x0000ffff08087892 */ /* 0x000fcc000f8ec0ff */
[----:B---3--:R-:W-:-:S04]  /*0520*/  SHF.R.U32.HI R0, RZ, UR8, R12 ;  /* 0x00000008ff007c19 */ /* 0x008fc8000801160c */
[----:B------:R-:W-:-:S04]  /*0530*/  LOP3.LUT R0, R0, 0x1, RZ, 0xc0, !PT ;  /* 0x0000000100007812 */ /* 0x000fc800078ec0ff */
[----:B------:R-:W-:-:S13]  /*0540*/  ISETP.NE.U32.AND P0, PT, R0, 0x1, PT ;  /* 0x000000010000780c */ /* 0x000fda0003f05070 */
[----:B0-2---:R-:W-:Y:S05]  /*0550*/  @P0 BRA `(.L_x_5) ;  /* 0x0000003000400947 */ /* 0x005fea0003800000 */
[----:B------:R-:W-:Y:S01]  /*0560*/  UIADD3 UR8, UPT, UPT, -UR7, UR4, URZ ;  /* 0x0000000407087290 */ /* 0x000fe2000fffe1ff */
[----:B------:R-:W-:Y:S02]  /*0570*/  IMAD.MOV.U32 R39, RZ, RZ, R11 ;  /* 0x000000ffff277224 */ /* 0x000fe400078e000b */
[----:B------:R-:W-:Y:S01]  /*0580*/  IMAD.MOV.U32 R36, RZ, RZ, RZ ;  /* 0x000000ffff247224 */ /* 0x000fe200078e00ff */
[----:B------:R-:W-:Y:S01]  /*0590*/  ULEA UR8, UR8, UR6, 0x5 ;  /* 0x0000000608087291 */ /* 0x000fe2000f8e28ff */
[----:B------:R-:W-:-:S08]  /*05a0*/  IMAD.MOV.U32 R33, RZ, RZ, RZ ;  /* 0x000000ffff217224 */ /* 0x000fd000078e00ff */
[----:B------:R-:W0:Y:S04]  /*05b0*/  LDS.128 R12, [UR8] ;  /* 0x00000008ff0c7984 */ /* 0x000e280008000c00 */
[----:B------:R-:W1:Y:S01]  /*05c0*/  LDS.128 R16, [UR8+0x10] ;  /* 0x00001008ff107984 */ /* 0x000e620008000c00 */
[----:B0-----:R-:W-:Y:S02]  /*05d0*/  VIADD R43, R12, 0x61707865 ;  /* 0x617078650c2b7836 */ /* 0x001fe40000000000 */
[----:B------:R-:W-:-:S03]  /*05e0*/  VIADD R0, R15, 0x6b206574 ;  /* 0x6b2065740f007836 */ /* 0x000fc60000000000 */
[----:B------:R-:W-:Y:S02]  /*05f0*/  SHF.L.W.U32.HI R20, R43, 0x10, R43 ;  /* 0x000000102b147819 */ /* 0x000fe40000010e2b */
[----:B------:R-:W-:-:S03]  /*0600*/  SHF.L.W.U32.HI R24, R0, 0x10, R0 ;  /* 0x0000001000187819 */ /* 0x000fc60000010e00 */
[----:B-1----:R-:W-:Y:S02]  /*0610*/  IMAD.IADD R41, R16, 0x1, R20 ;  /* 0x0000000110297824 */ /* 0x002fe400078e0214 */
[----:B------:R-:W-:Y:S02]  /*0620*/  VIADD R16, R14, 0x79622d32 ;  /* 0x79622d320e107836 */ /* 0x000fe40000000000 */
[----:B------:R-:W-:Y:S01]  /*0630*/  IMAD.IADD R38, R19, 0x1, R24 ;  /* 0x0000000113267824 */ /* 0x000fe200078e0218 */
[----:B------:R-:W-:Y:S02]  /*0640*/  LOP3.LUT R12, R12, R41, RZ, 0x3c, !PT ;  /* 0x000000290c0c7212 */ /* 0x000fe400078e3cff */
[----:B------:R-:W-:Y:S02]  /*0650*/  SHF.L.W.U32.HI R21, R16, 0x10, R16 ;  /* 0x0000001010157819 */ /* 0x000fe40000010e10 */
[----:B------:R-:W-:Y:S02]  /*0660*/  SHF.L.W.U32.HI R12, R12, 0xc, R12 ;  /* 0x0000000c0c0c7819 */ /* 0x000fe40000010e0c */
[----:B------:R-:W-:Y:S01]  /*0670*/  LOP3.LUT R23, R15, R38, RZ, 0x3c, !PT ;  /* 0x000000260f177212 */ /* 0x000fe200078e3cff */
[----:B------:R-:W-:-:S02]  /*0680*/  IMAD.IADD R35, R18, 0x1, R21 ;  /* 0x0000000112237824 */ /* 0x000fc400078e0215 */
[----:B------:R-:W-:Y:S01]  /*0690*/  IMAD.IADD R43, R43, 0x1, R12 ;  /* 0x000000012b2b7824 */ /* 0x000fe200078e020c */
[----:B------:R-:W-:Y:S02]  /*06a0*/  SHF.L.W.U32.HI R25, R23, 0xc, R23 ;  /* 0x0000000c17197819 */ /* 0x000fe40000010e17 */
[----:B------:R-:W-:Y:S02]  /*06b0*/  LOP3.LUT R22, R14, R35, RZ, 0x3c, !PT ;  /* 0x000000230e167212 */ /* 0x000fe400078e3cff */
[----:B------:R-:W-:Y:S01]  /*06c0*/  LOP3.LUT R20, R20, R43, RZ, 0x3c, !PT ;  /* 0x0000002b14147212 */ /* 0x000fe200078e3cff */
[----:B------:R-:W-:Y:S01]  /*06d0*/  IMAD.IADD R34, R0, 0x1, R25 ;  /* 0x0000000100227824 */ /* 0x000fe200078e0219 */
        /* <DEDUP_REMOVED lines=14> */
[----:B------:R-:W-:Y:S01]  /*07c0*/  SHF.L.W.U32.HI R32, R25, 0x7, R25 ;  /* 0x0000000719207819 */ /* 0x000fe20000010e19 */
[----:B------:R-:W-:Y:S01]  /*07d0*/  VIADD R25, R13, 0x3320646e ;  /* 0x3320646e0d197836 */ /* 0x000fe20000000000 */
[----:B------:R-:W-:Y:S02]  /*07e0*/  LOP3.LUT R22, R22, R35, RZ, 0x3c, !PT ;  /* 0x0000002316167212 */ /* 0x000fe400078e3cff */
[----:B------:R-:W-:Y:S01]  /*07f0*/  LOP3.LUT R21, R21, R34, RZ, 0x3c, !PT ;  /* 0x0000002215157212 */ /* 0x000fe200078e3cff */
[----:B------:R-:W-:Y:S01]  /*0800*/  IMAD.IADD R23, R23, 0x1, R32 ;  /* 0x0000000117177824 */ /* 0x000fe200078e0220 */
[----:B------:R-:W-:Y:S02]  /*0810*/  SHF.L.W.U32.HI R24, R22, 0x7, R22 ;  /* 0x0000000716187819 */ /* 0x000fe40000010e16 */
[----:B------:R-:W-:-:S07]  /*0820*/  SHF.L.W.U32.HI R22, R21, 0x10, R21 ;  /* 0x0000001015167819 */ /* 0x000fce0000010e15 */
.L_x_14:
[----:B------:R-:W-:-:S05]  /*0830*/  VIADD R12, R33, 0x3f ;  /* 0x0000003f210c7836 */ /* 0x000fca0000000000 */
[----:B------:R-:W-:-:S04]  /*0840*/  LOP3.LUT R20, R12, R25, RZ, 0x3c, !PT ;  /* 0x000000190c147212 */ /* 0x000fc800078e3cff */
[----:B------:R-:W-:-:S05]  /*0850*/  SHF.L.W.U32.HI R20, R20, 0x10, R20 ;  /* 0x0000001014147819 */ /* 0x000fca0000010e14 */
[----:B------:R-:W-:-:S05]  /*0860*/  IMAD.IADD R26, R17, 0x1, R20 ;  /* 0x00000001111a7824 */ /* 0x000fca00078e0214 */
[----:B------:R-:W-:-:S04]  /*0870*/  LOP3.LUT R21, R13, R26, RZ, 0x3c, !PT ;  /* 0x0000001a0d157212 */ /* 0x000fc800078e3cff */
[----:B------:R-:W-:-:S05]  /*0880*/  SHF.L.W.U32.HI R28, R21, 0xc, R21 ;  /* 0x0000000c151c7819 */ /* 0x000fca0000010e15 */
[----:B------:R-:W-:-:S05]  /*0890*/  IMAD.IADD R27, R25, 0x1, R28 ;  /* 0x00000001191b7824 */ /* 0x000fca00078e021c */
[----:B------:R-:W-:Y:S01]  /*08a0*/  LOP3.LUT R20, R20, R27, RZ, 0x3c, !PT ;  /* 0x0000001b14147212 */ /* 0x000fe200078e3cff */
[----:B------:R-:W-:-:S03]  /*08b0*/  IMAD.IADD R27, R24, 0x1, R27 ;  /* 0x00000001181b7824 */ /* 0x000fc600078e021b */
[----:B------:R-:W-:Y:S02]  /*08c0*/  SHF.L.W.U32.HI R20, R20, 0x8, R20 ;  /* 0x0000000814147819 */ /* 0x000fe40000010e14 */
[----:B------:R-:W-:Y:S02]  /*08d0*/  LOP3.LUT R50, R42, R27, RZ, 0x3c, !PT ;  /* 0x0000001b2a327212 */ /* 0x000fe400078e3cff */
[----:B------:R-:W-:Y:S01]  /*08e0*/  LOP3.LUT R46, R20, R23, RZ, 0x3c, !PT ;  /* 0x00000017142e7212 */ /* 0x000fe200078e3cff */
[----:B------:R-:W-:Y:S01]  /*08f0*/  IMAD.IADD R21, R26, 0x1, R20 ;  /* 0x000000011a157824 */ /* 0x000fe200078e0214 */
[----:B------:R-:W-:Y:S02]  /*0900*/  SHF.L.W.U32.HI R50, R50, 0x10, R50 ;  /* 0x0000001032327819 */ /* 0x000fe40000010e32 */
[----:B------:R-:W-:Y:S01]  /*0910*/  SHF.L.W.U32.HI R46, R46, 0x10, R46 ;  /* 0x000000102e2e7819 */ /* 0x000fe20000010e2e */
[----:B------:R-:W-:Y:S01]  /*0920*/  IMAD.IADD R48, R22, 0x1, R21 ;  /* 0x0000000116307824 */ /* 0x000fe200078e0215 */
[----:B------:R-:W-:Y:S01]  /*0930*/  LOP3.LUT R28, R28, R21, RZ, 0x3c, !PT ;  /* 0x000000151c1c7212 */ /* 0x000fe200078e3cff */
[----:B------:R-:W-:-:S03]  /*0940*/  IMAD.IADD R21, R38, 0x1, R50 ;  /* 0x0000000126157824 */ /* 0x000fc600078e0232 */
        /* <DEDUP_REMOVED lines=10> */
[----:B------:R-:W-:Y:S01]  /*09f0*/  IMAD.IADD R26, R41, 0x1, R46 ;  /* 0x00000001291a7824 */ /* 0x000fe200078e022e */
[----:B------:R-:W-:Y:S02]  /*0a00*/  LOP3.LUT R31, R22, R29, RZ, 0x3c, !PT ;  /* 0x0000001d161f7212 */ /* 0x000fe400078e3cff */
[----:B------:R-:W-:Y:S01]  /*0a10*/  LOP3.LUT R50, R50, R27, RZ, 0x3c, !PT ;  /* 0x0000001b32327212 */ /* 0x000fe200078e3cff */
[----:B------:R-:W-:Y:S01]  /*0a20*/  IMAD.IADD R45, R35, 0x1, R20 ;  /* 0x00000001232d7824 */ /* 0x000fe200078e0214 */
[----:B------:R-:W-:Y:S02]  /*0a30*/  SHF.L.W.U32.HI R31, R31, 0x8, R31 ;  /* 0x000000081f1f7819 */ /* 0x000fe40000010e1f */
[----:B------:R-:W-:Y:S02]  /*0a40*/  LOP3.LUT R30, R32, R26, RZ, 0x3c, !PT ;  /* 0x0000001a201e7212 */ /* 0x000fe400078e3cff */
[----:B------:R-:W-:Y:S01]  /*0a50*/  LOP3.LUT R28, R28, R45, RZ, 0x3c, !PT ;  /* 0x0000002d1c1c7212 */ /* 0x000fe200078e3cff */
[----:B------:R-:W-:Y:S01]  /*0a60*/  IMAD.IADD R48, R48, 0x1, R31 ;  /* 0x0000000130307824 */ /* 0x000fe200078e021f */
[----:B------:R-:W-:-:S02]  /*0a70*/  SHF.L.W.U32.HI R30, R30, 0xc, R30 ;  /* 0x0000000c1e1e7819 */ /* 0x000fc40000010e1e */
[----:B------:R-:W-:Y:S02]  /*0a80*/  SHF.L.W.U32.HI R28, R28, 0xc, R28 ;  /* 0x0000000c1c1c7819 */ /* 0x000fe40000010e1c */
[----:B------:R-:W-:Y:S01]  /*0a90*/  LOP3.LUT R51, R49, R48, RZ, 0x3c, !PT ;  /* 0x0000003031337212 */ /* 0x000fe200078e3cff */
[----:B------:R-:W-:Y:S01]  /*0aa0*/  IMAD.IADD R49, R23, 0x1, R30 ;  /* 0x0000000117317824 */ /* 0x000fe200078e021e */
[----:B------:R-:W-:Y:S01]  /*0ab0*/  SHF.L.W.U32.HI R52, R50, 0x8, R50 ;  /* 0x0000000832347819 */ /* 0x000fe20000010e32 */
[----:B------:R-:W-:Y:S01]  /*0ac0*/  IMAD.IADD R53, R47, 0x1, R28 ;  /* 0x000000012f357824 */ /* 0x000fe200078e021c */
[----:B------:R-:W-:Y:S02]  /*0ad0*/  SHF.L.W.U32.HI R47, R51, 0x7, R51 ;  /* 0x00000007332f7819 */ /* 0x000fe40000010e33 */
[----:B------:R-:W-:Y:S01]  /*0ae0*/  LOP3.LUT R51, R46, R49, RZ, 0x3c, !PT ;  /* 0x000000312e337212 */ /* 0x000fe200078e3cff */
[----:B------:R-:W-:Y:S01]  /*0af0*/  IMAD.IADD R21, R21, 0x1, R52 ;  /* 0x0000000115157824 */ /* 0x000fe200078e0234 */
[----:B------:R-:W-:Y:S01]  /*0b00*/  LOP3.LUT R20, R20, R53, RZ, 0x3c, !PT ;  /* 0x0000003514147212 */ /* 0x000fe200078e3cff */
[----:B------:R-:W-:Y:S01]  /*0b10*/  IMAD.IADD R53, R53, 0x1, R47 ;  /* 0x0000000135357824 */ /* 0x000fe200078e022f */
[----:B------:R-:W-:-:S02]  /*0b20*/  SHF.L.W.U32.HI R51, R51, 0x8, R51 ;  /* 0x0000000833337819 */ /* 0x000fc40000010e33 */
[----:B------:R-:W-:Y:S02]  /*0b30*/  SHF.L.W.U32.HI R50, R20, 0x8, R20 ;  /* 0x0000000814327819 */ /* 0x000fe40000010e14 */
[----:B------:R-:W-:Y:S01]  /*0b40*/  LOP3.LUT R52, R52, R53, RZ, 0x3c, !PT ;  /* 0x0000003534347212 */ /* 0x000fe200078e3cff */
[----:B------:R-:W-:Y:S01]  /*0b50*/  IMAD.IADD R26, R26, 0x1, R51 ;  /* 0x000000011a1a7824 */ /* 0x000fe200078e0233 */
[----:B------:R-:W-:Y:S01]  /*0b60*/  LOP3.LUT R44, R44, R21, RZ, 0x3c, !PT ;  /* 0x000000152c2c7212 */ /* 0x000fe200078e3cff */
[----:B------:R-:W-:Y:S01]  /*0b70*/  IMAD.IADD R45, R45, 0x1, R50 ;  /* 0x000000012d2d7824 */ /* 0x000fe200078e0232 */
[----:B------:R-:W-:Y:S02]  /*0b80*/  SHF.L.W.U32.HI R52, R52, 0x10, R52 ;  /* 0x0000001034347819 */ /* 0x000fe40000010e34 */
        /* <DEDUP_REMOVED lines=49> */
[----:B------:R-:W-:-:S02]  /*0ea0*/  LOP3.LUT R31, R30, R21, RZ, 0x3c, !PT ;  /* 0x000000151e1f7212 */ /* 0x000fc400078e3cff */
        /* <DEDUP_REMOVED lines=112> */
[----:B------:R-:W-:Y:S02]  /*15b0*/  LOP3.LUT R44, R44, R45, RZ, 0x3c, !PT ;  /* 0x0000002d2c2c7212 */ /* 0x000fe400078e3cff */
[----:B------:R-:W-:Y:S01]  /*15c0*/  SHF.L.W.U32.HI R47, R28, 0x10, R28 ;  /* 0x000000101c2f7819 */ /* 0x000fe20000010e1c */
[----:B------:R-:W-:Y:S01]  /*15d0*/  IMAD.IADD R53, R53, 0x1, R50 ;  /* 0x0000000135357824 */ /* 0x000fe200078e0232 */
[----:B------:R-:W-:-:S02]  /*15e0*/  SHF.L.W.U32.HI R44, R44, 0xc, R44 ;  /* 0x0000000c2c2c7819 */ /* 0x000fc40000010e2c */
[----:B------:R-:W-:Y:S01]  /*15f0*/  LOP3.LUT R27, R27, R20, RZ, 0x3c, !PT ;  /* 0x000000141b1b7212 */ /* 0x000fe200078e3cff */
[----:B------:R-:W-:Y:S01]  /*1600*/  IMAD.IADD R46, R46, 0x1, R47 ;  /* 0x000000012e2e7824 */ /* 0x000fe200078e022f */
        /* <DEDUP_REMOVED lines=8> */
[----:B------:R-:W-:Y:S01]  /*1690*/  SHF.L.W.U32.HI R28, R51, 0xc, R51 ;  /* 0x0000000c331c7819 */ /* 0x000fe20000010e33 */
[----:B------:R-:W-:Y:S01]  /*16a0*/  IMAD.IADD R49, R49, 0x1, R26 ;  /* 0x0000000131317824 */ /* 0x000fe200078e021a */
[----:B------:R-:W-:Y:S01]  /*16b0*/  LOP3.LUT R21, R21, R52, RZ, 0x3c, !PT ;  /* 0x0000003415157212 */ /* 0x000fe200078e3cff */
[----:B------:R-:W-:Y:S02]  /*16c0*/  IMAD.IADD R45, R45, 0x1, R48 ;  /* 0x000000012d2d7824 */ /* 0x000fe400078e0230 */
[----:B------:R-:W-:Y:S01]  /*16d0*/  IMAD.IADD R30, R31, 0x1, R28 ;  /* 0x000000011f1e7824 */ /* 0x000fe200078e021c */
[----:B------:R-:W-:Y:S02]  /*16e0*/  SHF.L.W.U32.HI R21, R21, 0x7, R21 ;  /* 0x0000000715157819 */ /* 0x000fe40000010e15 */
[----:B------:R-:W-:-:S02]  /*16f0*/  LOP3.LUT R44, R44, R45, RZ, 0x3c, !PT ;  /* 0x0000002d2c2c7212 */ /* 0x000fc400078e3cff */
[----:B------:R-:W-:Y:S01]  /*1700*/  LOP3.LUT R50, R50, R49, RZ, 0x3c, !PT ;  /* 0x0000003132327212 */ /* 0x000fe200078e3cff */
[----:B------:R-:W-:Y:S01]  /*1710*/  IMAD.IADD R31, R30, 0x1, R21 ;  /* 0x000000011e1f7824 */ /* 0x000fe200078e0215 */
[----:B------:R-:W-:Y:S02]  /*1720*/  SHF.L.W.U32.HI R44, R44, 0x7, R44 ;  /* 0x000000072c2c7819 */ /* 0x000fe40000010e2c */
[----:B------:R-:W-:Y:S02]  /*1730*/  LOP3.LUT R47, R47, R30, RZ, 0x3c, !PT ;  /* 0x0000001e2f2f7212 */ /* 0x000fe400078e3cff */
        /* <DEDUP_REMOVED lines=17> */
[----:B------:R-:W-:-:S02]  /*1850*/  LEA.HI R31, R48, R31, R48, 0xc ;  /* 0x0000001f301f7211 */ /* 0x000fc400078f6030 */
[----:B------:R-:W-:Y:S02]  /*1860*/  SHF.L.W.U32.HI R21, R21, 0xc, R21 ;  /* 0x0000000c15157819 */ /* 0x000fe40000010e15 */
[----:B------:R-:W-:-:S03]  /*1870*/  LOP3.LUT R30, R30, R31, RZ, 0x3c, !PT ;  /* 0x0000001f1e1e7212 */ /* 0x000fc600078e3cff */
[----:B------:R-:W-:Y:S01]  /*1880*/  IMAD.IADD R28, R49, 0x1, R21 ;  /* 0x00000001311c7824 */ /* 0x000fe200078e0215 */
[----:B------:R-:W-:-:S04]  /*1890*/  SHF.L.W.U32.HI R30, R30, 0x8, R30 ;  /* 0x000000081e1e7819 */ /* 0x000fc80000010e1e */
[----:B------:R-:W-:Y:S02]  /*18a0*/  LOP3.LUT R28, R27, R28, RZ, 0x3c, !PT ;  /* 0x0000001c1b1c7212 */ /* 0x000fe400078e3cff */
[----:B------:R-:W-:Y:S02]  /*18b0*/  SHF.L.W.U32.HI R27, R26, 0x7, R26 ;  /* 0x000000071a1b7819 */ /* 0x000fe40000010e1a */
[----:B------:R-:W-:-:S03]  /*18c0*/  LEA.HI R28, R28, R51, R28, 0x8 ;  /* 0x000000331c1c7211 */ /* 0x000fc600078f401c */
[----:B------:R-:W-:Y:S01]  /*18d0*/  IMAD.IADD R26, R27, 0x1, R20 ;  /* 0x000000011b1a7824 */ /* 0x000fe200078e0214 */
[----:B------:R-:W-:-:S04]  /*18e0*/  LOP3.LUT R21, R21, R28, RZ, 0x3c, !PT ;  /* 0x0000001c15157212 */ /* 0x000fc800078e3cff */
[----:B------:R-:W-:Y:S02]  /*18f0*/  LOP3.LUT R44, R47, R26, RZ, 0x3c, !PT ;  /* 0x0000001a2f2c7212 */ /* 0x000fe400078e3cff */
[----:B------:R-:W-:Y:S02]  /*1900*/  LOP3.LUT R47, R50, R29, RZ, 0x3c, !PT ;  /* 0x0000001d322f7212 */ /* 0x000fe400078e3cff */
[----:B------:R-:W-:Y:S02]  /*1910*/  SHF.L.W.U32.HI R44, R44, 0x10, R44 ;  /* 0x000000102c2c7819 */ /* 0x000fe40000010e2c */
[----:B------:R-:W-:Y:S02]  /*1920*/  SHF.L.W.U32.HI R47, R47, 0x10, R47 ;  /* 0x000000102f2f7819 */ /* 0x000fe40000010e2f */
[----:B------:R-:W-:Y:S01]  /*1930*/  SHF.L.W.U32.HI R21, R21, 0x7, R21 ;  /* 0x0000000715157819 */ /* 0x000fe20000010e15 */
[----:B------:R-:W-:Y:S02]  /*1940*/  IMAD.IADD R20, R45, 0x1, R44 ;  /* 0x000000012d147824 */ /* 0x000fe400078e022c */
[----:B------:R-:W-:-:S03]  /*1950*/  IMAD.IADD R45, R52, 0x1, R47 ;  /* 0x00000001342d7824 */ /* 0x000fc600078e022f */
[----:B------:R-:W-:Y:S02]  /*1960*/  LOP3.LUT R27, R27, R20, RZ, 0x3c, !PT ;  /* 0x000000141b1b7212 */ /* 0x000fe400078e3cff */
[----:B------:R-:W-:Y:S02]  /*1970*/  LOP3.LUT R46, R46, R45, RZ, 0x3c, !PT ;  /* 0x0000002d2e2e7212 */ /* 0x000fe400078e3cff */
[----:B------:R-:W-:Y:S02]  /*1980*/  LEA.HI R27, R27, R26, R27, 0xc ;  /* 0x0000001a1b1b7211 */ /* 0x000fe400078f601b */
[----:B------:R-:W-:Y:S02]  /*1990*/  SHF.L.W.U32.HI R26, R46, 0xc, R46 ;  /* 0x0000000c2e1a7819 */ /* 0x000fe40000010e2e */
[----:B------:R-:W-:-:S03]  /*19a0*/  LOP3.LUT R27, R44, R27, RZ, 0x3c, !PT ;  /* 0x0000001b2c1b7212 */ /* 0x000fc600078e3cff */
[----:B------:R-:W-:Y:S01]  /*19b0*/  IMAD.IADD R46, R29, 0x1, R26 ;  /* 0x000000011d2e7824 */ /* 0x000fe200078e021a */
[----:B------:R-:W-:-:S03]  /*19c0*/  SHF.L.W.U32.HI R27, R27, 0x8, R27 ;  /* 0x000000081b1b7819 */ /* 0x000fc60000010e1b */
[----:B------:R-:W-:Y:S01]  /*19d0*/  IMAD.IADD R29, R46, 0x1, R21 ;  /* 0x000000012e1d7824 */ /* 0x000fe200078e0215 */
[----:B------:R-:W-:Y:S01]  /*19e0*/  LOP3.LUT R44, R47, R46, RZ, 0x3c, !PT ;  /* 0x0000002e2f2c7212 */ /* 0x000fe200078e3cff */
[----:B------:R-:W-:-:S03]  /*19f0*/  IMAD.IADD R20, R20, 0x1, R27 ;  /* 0x0000000114147824 */ /* 0x000fc600078e021b */
[----:B------:R-:W-:Y:S02]  /*1a00*/  LEA.HI R45, R44, R45, R44, 0x8 ;  /* 0x0000002d2c2d7211 */ /* 0x000fe400078f402c */
[----:B------:R-:W-:Y:S02]  /*1a10*/  LOP3.LUT R47, R30, R29, RZ, 0x3c, !PT ;  /* 0x0000001d1e2f7212 */ /* 0x000fe400078e3cff */
[----:B------:R-:W-:Y:S02]  /*1a20*/  LOP3.LUT R45, R26, R45, RZ, 0x3c, !PT ;  /* 0x0000002d1a2d7212 */ /* 0x000fe400078e3cff */
[----:B------:R-:W-:Y:S02]  /*1a30*/  LEA.HI R20, R47, R20, R47, 0x10 ;  /* 0x000000142f147211 */ /* 0x000fe400078f802f */
[----:B------:R-:W-:Y:S02]  /*1a40*/  SHF.L.W.U32.HI R26, R45, 0x7, R45 ;  /* 0x000000072d1a7819 */ /* 0x000fe40000010e2d */
[----:B------:R-:W-:-:S02]  /*1a50*/  LOP3.LUT R44, R21, R20, RZ, 0x3c, !PT ;  /* 0x00000014152c7212 */ /* 0x000fc400078e3cff */
[----:B------:R-:W0:Y:S01]  /*1a60*/  LDC R20, c[0x0][0x388] ;  /* 0x0000e200ff147b82 */ /* 0x000e220000000800 */
[----:B------:R-:W-:Y:S01]  /*1a70*/  IMAD.IADD R30, R31, 0x1, R26 ;  /* 0x000000011f1e7824 */ /* 0x000fe200078e021a */
[----:B------:R-:W-:-:S04]  /*1a80*/  LEA.HI R29, R44, R29, R44, 0xc ;  /* 0x0000001d2c1d7211 */ /* 0x000fc800078f602c */
[----:B------:R-:W-:Y:S01]  /*1a90*/  LOP3.LUT R27, R27, R30, RZ, 0x3c, !PT ;  /* 0x0000001e1b1b7212 */ /* 0x000fe200078e3cff */
[----:B------:R-:W-:Y:S01]  /*1aa0*/  VIADD R45, R29, 0x3320646e ;  /* 0x3320646e1d2d7836 */ /* 0x000fe20000000000 */
[----:B------:R-:W1:Y:S02]  /*1ab0*/  LDC R21, c[0x0][0x38c] ;  /* 0x0000e300ff157b82 */ /* 0x000e640000000800 */
[----:B------:R-:W-:Y:S02]  /*1ac0*/  LEA.HI R27, R27, R28, R27, 0x10 ;  /* 0x0000001c1b1b7211 */ /* 0x000fe400078f801b */
[----:B------:R-:W-:Y:S02]  /*1ad0*/  LOP3.LUT R28, R45, UR13, RZ, 0xfc, !PT ;  /* 0x0000000d2d1c7c12 */ /* 0x000fe4000f8efcff */
[----:B------:R-:W-:Y:S02]  /*1ae0*/  LOP3.LUT R27, R26, R27, RZ, 0x3c, !PT ;  /* 0x0000001b1a1b7212 */ /* 0x000fe400078e3cff */
[----:B------:R-:W-:-:S02]  /*1af0*/  ISETP.NE.U32.AND P0, PT, R28, RZ, PT ;  /* 0x000000ff1c00720c */ /* 0x000fc40003f05070 */
[----:B------:R-:W-:-:S05]  /*1b00*/  LEA.HI R27, R27, R30, R27, 0xc ;  /* 0x0000001e1b1b7211 */ /* 0x000fca00078f601b */
[----:B------:R-:W-:-:S06]  /*1b10*/  VIADD R44, R27, 0x61707865 ;  /* 0x617078651b2c7836 */ /* 0x000fcc0000000000 */
[----:B------:R-:W-:Y:S05]  /*1b20*/  @P0 BRA `(.L_x_6) ;  /* 0x0000000000500947 */ /* 0x000fea0003800000 */
[----:B------:R-:W2:Y:S01]  /*1b30*/  I2F.U32.RP R28, UR16 ;  /* 0x00000010001c7d06 */ /* 0x000ea20008209000 */
[----:B------:R-:W-:-:S07]  /*1b40*/  ISETP.NE.U32.AND P1, PT, RZ, UR16, PT ;  /* 0x00000010ff007c0c */ /* 0x000fce000bf25070 */
[----:B--2---:R-:W2:Y:S02]  /*1b50*/  MUFU.RCP R28, R28 ;  /* 0x0000001c001c7308 */ /* 0x004ea40000001000 */
[----:B--2---:R-:W-:-:S06]  /*1b60*/  VIADD R26, R28, 0xffffffe ;  /* 0x0ffffffe1c1a7836 */ /* 0x004fcc0000000000 */
[----:B------:R2:W3:Y:S02]  /*1b70*/  F2I.FTZ.U32.TRUNC.NTZ R27, R26 ;  /* 0x0000001a001b7305 */ /* 0x0004e4000021f000 */
[----:B--2---:R-:W-:Y:S02]  /*1b80*/  IMAD.MOV.U32 R26, RZ, RZ, RZ ;  /* 0x000000ffff1a7224 */ /* 0x004fe400078e00ff */
[----:B---3--:R-:W-:-:S04]  /*1b90*/  IMAD.MOV R29, RZ, RZ, -R27 ;  /* 0x000000ffff1d7224 */ /* 0x008fc800078e0a1b */
[----:B------:R-:W-:-:S04]  /*1ba0*/  IMAD R29, R29, UR16, RZ ;  /* 0x000000101d1d7c24 */ /* 0x000fc8000f8e02ff */
[----:B------:R-:W-:-:S06]  /*1bb0*/  IMAD.HI.U32 R27, R27, R29, R26 ;  /* 0x0000001d1b1b7227 */ /* 0x000fcc00078e001a */
[----:B------:R-:W-:-:S04]  /*1bc0*/  IMAD.HI.U32 R27, R27, R44, RZ ;  /* 0x0000002c1b1b7227 */ /* 0x000fc800078e00ff */
[----:B------:R-:W-:-:S04]  /*1bd0*/  IMAD.MOV R27, RZ, RZ, -R27 ;  /* 0x000000ffff1b7224 */ /* 0x000fc800078e0a1b */
[----:B------:R-:W-:Y:S02]  /*1be0*/  IMAD R29, R27, UR16, R44 ;  /* 0x000000101b1d7c24 */ /* 0x000fe4000f8e022c */
[----:B------:R-:W-:-:S03]  /*1bf0*/  IMAD.MOV.U32 R27, RZ, RZ, RZ ;  /* 0x000000ffff1b7224 */ /* 0x000fc600078e00ff */
[----:B------:R-:W-:-:S13]  /*1c00*/  ISETP.GE.U32.AND P0, PT, R29, UR16, PT ;  /* 0x000000101d007c0c */ /* 0x000fda000bf06070 */
[----:B------:R-:W-:-:S05]  /*1c10*/  @P0 VIADD R29, R29, -UR16 ;  /* 0x800000101d1d0c36 */ /* 0x000fca0008000000 */
[----:B------:R-:W-:-:S13]  /*1c20*/  ISETP.GE.U32.AND P0, PT, R29, UR16, PT ;  /* 0x000000101d007c0c */ /* 0x000fda000bf06070 */
[----:B------:R-:W-:Y:S01]  /*1c30*/  @P0 VIADD R29, R29, -UR16 ;  /* 0x800000101d1d0c36 */ /* 0x000fe20008000000 */
[----:B------:R-:W-:-:S05]  /*1c40*/  @!P1 LOP3.LUT R29, RZ, UR16, RZ, 0x33, !PT ;  /* 0x00000010ff1d9c12 */ /* 0x000fca000f8e33ff */
[----:B------:R-:W-:Y:S01]  /*1c50*/  IMAD.MOV.U32 R26, RZ, RZ, R29 ;  /* 0x000000ffff1a7224 */ /* 0x000fe200078e001d */
[----:B------:R-:W-:Y:S06]  /*1c60*/  BRA `(.L_x_7) ;  /* 0x0000000000107947 */ /* 0x000fec0003800000 */
.L_x_6:
[----:B------:R-:W-:-:S07]  /*1c70*/  MOV R46, 0x1c90 ;  /* 0x00001c90002e7802 */ /* 0x000fce0000000f00 */
[----:B01----:R-:W-:Y:S05]  /*1c80*/  CALL.REL.NOINC `($__internal_0_$__cuda_sm20_rem_u64) ;  /* 0x0000001800d87944 */ /* 0x003fea0003c00000 */
[----:B------:R-:W-:Y:S02]  /*1c90*/  IMAD.MOV.U32 R26, RZ, RZ, R30 ;  /* 0x000000ffff1a7224 */ /* 0x000fe400078e001e */
[----:B------:R-:W-:-:S07]  /*1ca0*/  IMAD.MOV.U32 R27, RZ, RZ, R31 ;  /* 0x000000ffff1b7224 */ /* 0x000fce00078e001f */
.L_x_7:
[----:B------:R-:W-:Y:S01]  /*1cb0*/  LOP3.LUT R28, R36, UR13, RZ, 0xfc, !PT ;  /* 0x0000000d241c7c12 */ /* 0x000fe2000f8efcff */
[----:B------:R-:W-:Y:S03]  /*1cc0*/  BSSY.RECONVERGENT B1, `(.L_x_8) ;  /* 0x000001a000017945 */ /* 0x000fe60003800200 */
[----:B------:R-:W-:-:S13]  /*1cd0*/  ISETP.NE.U32.AND P0, PT, R28, RZ, PT ;  /* 0x000000ff1c00720c */ /* 0x000fda0003f05070 */
[----:B------:R-:W-:Y:S05]  /*1ce0*/  @P0 BRA `(.L_x_9) ;  /* 0x00000000004c0947 */ /* 0x000fea0003800000 */
[----:B------:R-:W2:Y:S01]  /*1cf0*/  I2F.U32.RP R31, UR16 ;  /* 0x00000010001f7d06 */ /* 0x000ea20008209000 */
[----:B------:R-:W-:Y:S01]  /*1d00*/  IMAD.MOV.U32 R28, RZ, RZ, RZ ;  /* 0x000000ffff1c7224 */ /* 0x000fe200078e00ff */
[----:B------:R-:W-:-:S06]  /*1d10*/  ISETP.NE.U32.AND P1, PT, RZ, UR16, PT ;  /* 0x00000010ff007c0c */ /* 0x000fcc000bf25070 */
[----:B--2---:R-:W2:Y:S02]  /*1d20*/  MUFU.RCP R31, R31 ;  /* 0x0000001f001f7308 */ /* 0x004ea40000001000 */
[----:B--2---:R-:W-:Y:S02]  /*1d30*/  VIADD R29, R31, 0xffffffe ;  /* 0x0ffffffe1f1d7836 */ /* 0x004fe40000000000 */
[----:B------:R-:W-:-:S04]  /*1d40*/  IMAD.MOV.U32 R31, RZ, RZ, RZ ;  /* 0x000000ffff1f7224 */ /* 0x000fc800078e00ff */
[----:B------:R-:W2:Y:S02]  /*1d50*/  F2I.FTZ.U32.TRUNC.NTZ R29, R29 ;  /* 0x0000001d001d7305 */ /* 0x000ea4000021f000 */
[----:B--2---:R-:W-:-:S04]  /*1d60*/  IMAD.MOV R45, RZ, RZ, -R29 ;  /* 0x000000ffff2d7224 */ /* 0x004fc800078e0a1d */
[----:B------:R-:W-:-:S04]  /*1d70*/  IMAD R45, R45, UR16, RZ ;  /* 0x000000102d2d7c24 */ /* 0x000fc8000f8e02ff */
[----:B------:R-:W-:-:S06]  /*1d80*/  IMAD.HI.U32 R28, R29, R45, R28 ;  /* 0x0000002d1d1c7227 */ /* 0x000fcc00078e001c */
[----:B------:R-:W-:-:S04]  /*1d90*/  IMAD.HI.U32 R28, R28, R39, RZ ;  /* 0x000000271c1c7227 */ /* 0x000fc800078e00ff */
[----:B------:R-:W-:-:S04]  /*1da0*/  IMAD.MOV R28, RZ, RZ, -R28 ;  /* 0x000000ffff1c7224 */ /* 0x000fc800078e0a1c */
[----:B------:R-:W-:-:S05]  /*1db0*/  IMAD R30, R28, UR16, R39 ;  /* 0x000000101c1e7c24 */ /* 0x000fca000f8e0227 */
[----:B------:R-:W-:-:S13]  /*1dc0*/  ISETP.GE.U32.AND P0, PT, R30, UR16, PT ;  /* 0x000000101e007c0c */ /* 0x000fda000bf06070 */
[----:B------:R-:W-:-:S05]  /*1dd0*/  @P0 VIADD R30, R30, -UR16 ;  /* 0x800000101e1e0c36 */ /* 0x000fca0008000000 */
[----:B------:R-:W-:-:S13]  /*1de0*/  ISETP.GE.U32.AND P0, PT, R30, UR16, PT ;  /* 0x000000101e007c0c */ /* 0x000fda000bf06070 */
[----:B------:R-:W-:Y:S01]  /*1df0*/  @P0 VIADD R30, R30, -UR16 ;  /* 0x800000101e1e0c36 */ /* 0x000fe20008000000 */
[----:B------:R-:W-:Y:S01]  /*1e00*/  @!P1 LOP3.LUT R30, RZ, UR16, RZ, 0x33, !PT ;  /* 0x00000010ff1e9c12 */ /* 0x000fe2000f8e33ff */
[----:B------:R-:W-:Y:S06]  /*1e10*/  BRA `(.L_x_10) ;  /* 0x0000000000107947 */ /* 0x000fec0003800000 */
.L_x_9:
[----:B------:R-:W-:Y:S01]  /*1e20*/  IMAD.MOV.U32 R44, RZ, RZ, R39 ;  /* 0x000000ffff2c7224 */ /* 0x000fe200078e0027 */
[----:B------:R-:W-:Y:S01]  /*1e30*/  MOV R46, 0x1e60 ;  /* 0x00001e60002e7802 */ /* 0x000fe20000000f00 */
[----:B------:R-:W-:-:S07]  /*1e40*/  IMAD.MOV.U32 R45, RZ, RZ, R36 ;  /* 0x000000ffff2d7224 */ /* 0x000fce00078e0024 */
[----:B01----:R-:W-:Y:S05]  /*1e50*/  CALL.REL.NOINC `($__internal_0_$__cuda_sm20_rem_u64) ;  /* 0x0000001800647944 */ /* 0x003fea0003c00000 */
.L_x_10:
[----:B------:R-:W-:Y:S05]  /*1e60*/  BSYNC.RECONVERGENT B1 ;  /* 0x0000000000017941 */ /* 0x000fea0003800200 */
.L_x_8:
[----:B------:R-:W2:Y:S01]  /*1e70*/  LDC.64 R28, c[0x0][0x388] ;  /* 0x0000e200ff1c7b82 */ /* 0x000ea20000000a00 */
[----:B------:R-:W-:Y:S01]  /*1e80*/  BSSY.RECONVERGENT B1, `(.L_x_11) ;  /* 0x000001d000017945 */ /* 0x000fe20003800200 */
[----:B--2---:R-:W-:-:S04]  /*1e90*/  IADD3 R44, P0, P1, -R30, R28, R26 ;  /* 0x0000001c1e2c7210 */ /* 0x004fc8000791e11a */
[----:B------:R-:W-:-:S04]  /*1ea0*/  IADD3.X R45, PT, PT, ~R31, R29, R27, P0, P1 ;  /* 0x0000001d1f2d7210 */ /* 0x000fc800007e251b */
[----:B------:R-:W-:-:S04]  /*1eb0*/  LOP3.LUT R29, R45, R29, RZ, 0xfc, !PT ;  /* 0x0000001d2d1d7212 */ /* 0x000fc800078efcff */
[----:B------:R-:W-:-:S13]  /*1ec0*/  ISETP.NE.U32.AND P0, PT, R29, RZ, PT ;  /* 0x000000ff1d00720c */ /* 0x000fda0003f05070 */
[----:B------:R-:W-:Y:S05]  /*1ed0*/  @P0 BRA `(.L_x_12) ;  /* 0x00000000004c0947 */ /* 0x000fea0003800000 */
[----:B------:R-:W2:Y:S01]  /*1ee0*/  I2F.U32.RP R26, R28 ;  /* 0x0000001c001a7306 */ /* 0x000ea20000209000 */
[----:B0-----:R-:W-:Y:S01]  /*1ef0*/  IMAD.MOV.U32 R20, RZ, RZ, RZ ;  /* 0x000000ffff147224 */ /* 0x001fe200078e00ff */
[----:B------:R-:W-:-:S06]  /*1f00*/  ISETP.NE.U32.AND P1, PT, R28, RZ, PT ;  /* 0x000000ff1c00720c */ /* 0x000fcc0003f25070 */
[----:B--2---:R-:W0:Y:S02]  /*1f10*/  MUFU.RCP R26, R26 ;  /* 0x0000001a001a7308 */ /* 0x004e240000001000 */
[----:B0-----:R-:W-:-:S06]  /*1f20*/  VIADD R27, R26, 0xffffffe ;  /* 0x0ffffffe1a1b7836 */ /* 0x001fcc0000000000 */
[----:B-1----:R-:W0:Y:S02]  /*1f30*/  F2I.FTZ.U32.TRUNC.NTZ R21, R27 ;  /* 0x0000001b00157305 */ /* 0x002e24000021f000 */
[----:B0-----:R-:W-:-:S04]  /*1f40*/  IMAD.MOV R29, RZ, RZ, -R21 ;  /* 0x000000ffff1d7224 */ /* 0x001fc800078e0a15 */
[----:B------:R-:W-:-:S04]  /*1f50*/  IMAD R29, R29, R28, RZ ;  /* 0x0000001c1d1d7224 */ /* 0x000fc800078e02ff */
[----:B------:R-:W-:-:S06]  /*1f60*/  IMAD.HI.U32 R29, R21, R29, R20 ;  /* 0x0000001d151d7227 */ /* 0x000fcc00078e0014 */
[----:B------:R-:W-:-:S04]  /*1f70*/  IMAD.HI.U32 R20, R29, R44, RZ ;  /* 0x0000002c1d147227 */ /* 0x000fc800078e00ff */
[----:B------:R-:W-:-:S04]  /*1f80*/  IMAD.MOV R21, RZ, RZ, -R20 ;  /* 0x000000ffff157224 */ /* 0x000fc800078e0a14 */
[----:B------:R-:W-:Y:S02]  /*1f90*/  IMAD R20, R28, R21, R44 ;  /* 0x000000151c147224 */ /* 0x000fe400078e022c */
[----:B------:R-:W-:-:S03]  /*1fa0*/  IMAD.MOV.U32 R21, RZ, RZ, RZ ;  /* 0x000000ffff157224 */ /* 0x000fc600078e00ff */
[----:B------:R-:W-:-:S13]  /*1fb0*/  ISETP.GE.U32.AND P0, PT, R20, R28, PT ;  /* 0x0000001c1400720c */ /* 0x000fda0003f06070 */
[----:B------:R-:W-:-:S05]  /*1fc0*/  @P0 IMAD.IADD R20, R20, 0x1, -R28 ;  /* 0x0000000114140824 */ /* 0x000fca00078e0a1c */
[----:B------:R-:W-:-:S13]  /*1fd0*/  ISETP.GE.U32.AND P0, PT, R20, R28, PT ;  /* 0x0000001c1400720c */ /* 0x000fda0003f06070 */
[----:B------:R-:W-:Y:S01]  /*1fe0*/  @P0 IMAD.IADD R20, R20, 0x1, -R28 ;  /* 0x0000000114140824 */ /* 0x000fe200078e0a1c */
[----:B------:R-:W-:Y:S01]  /*1ff0*/  @!P1 LOP3.LUT R20, RZ, R28, RZ, 0x33, !PT ;  /* 0x0000001cff149212 */ /* 0x000fe200078e33ff */
[----:B------:R-:W-:Y:S06]  /*2000*/  BRA `(.L_x_13) ;  /* 0x0000000000107947 */ /* 0x000fec0003800000 */
.L_x_12:
[----:B------:R-:W-:-:S07]  /*2010*/  MOV R46, 0x2030 ;  /* 0x00002030002e7802 */ /* 0x000fce0000000f00 */
[----:B01----:R-:W-:Y:S05]  /*2020*/  CALL.REL.NOINC `($__internal_0_$__cuda_sm20_rem_u64) ;  /* 0x0000001400f07944 */ /* 0x003fea0003c00000 */
[----:B------:R-:W-:Y:S02]  /*2030*/  IMAD.MOV.U32 R20, RZ, RZ, R30 ;  /* 0x000000ffff147224 */ /* 0x000fe400078e001e */
[----:B------:R-:W-:-:S07]  /*2040*/  IMAD.MOV.U32 R21, RZ, RZ, R31 ;  /* 0x000000ffff157224 */ /* 0x000fce00078e001f */
.L_x_13:
[----:B------:R-:W-:Y:S05]  /*2050*/  BSYNC.RECONVERGENT B1 ;  /* 0x0000000000017941 */ /* 0x000fea0003800200 */
.L_x_11:
[-C--:B------:R-:W-:Y:S01]  /*2060*/  ISETP.GT.U32.AND P0, PT, R39, R20.reuse, PT ;  /* 0x000000142700720c */ /* 0x080fe20003f04070 */
[C---:B------:R-:W-:Y:S01]  /*2070*/  VIADD R26, R33.reuse, 0x8000003f ;  /* 0x8000003f211a7836 */ /* 0x040fe20000000000 */
[----:B------:R-:W-:Y:S01]  /*2080*/  ISETP.NE.AND P1, PT, R12, RZ, PT ;  /* 0x000000ff0c00720c */ /* 0x000fe20003f25270 */
[----:B------:R-:W-:Y:S01]  /*2090*/  VIADD R33, R33, 0xffffffff ;  /* 0xffffffff21217836 */ /* 0x000fe20000000000 */
[----:B------:R-:W-:Y:S02]  /*20a0*/  ISETP.GT.U32.AND.EX P0, PT, R36, R21, PT, P0 ;  /* 0x000000152400720c */ /* 0x000fe40003f04100 */
[----:B------:R-:W-:Y:S02]  /*20b0*/  LOP3.LUT R26, R26, R25, RZ, 0x3c, !PT ;  /* 0x000000191a1a7212 */ /* 0x000fe400078e3cff */
[----:B------:R-:W-:Y:S02]  /*20c0*/  SEL R29, R39, R20, P0 ;  /* 0x00000014271d7207 */ /* 0x000fe40000000000 */
[----:B------:R-:W-:-:S02]  /*20d0*/  SEL R27, R36, R21, P0 ;  /* 0x00000015241b7207 */ /* 0x000fc40000000000 */
[----:B------:R-:W-:Y:S02]  /*20e0*/  LOP3.LUT R29, R16, R29, RZ, 0x3c, !PT ;  /* 0x0000001d101d7212 */ /* 0x000fe400078e3cff */
[----:B------:R-:W-:Y:S02]  /*20f0*/  LOP3.LUT R30, R0, R27, RZ, 0x3c, !PT ;  /* 0x0000001b001e7212 */ /* 0x000fe400078e3cff */
[----:B------:R-:W-:Y:S02]  /*2100*/  SHF.L.W.U32.HI R29, R29, 0x10, R29 ;  /* 0x000000101d1d7819 */ /* 0x000fe40000010e1d */
[----:B------:R-:W-:Y:S02]  /*2110*/  SHF.L.W.U32.HI R46, R26, 0x10, R26 ;  /* 0x000000101a2e7819 */ /* 0x000fe40000010e1a */
[----:B------:R-:W-:Y:S01]  /*2120*/  SHF.L.W.U32.HI R30, R30, 0x10, R30 ;  /* 0x000000101e1e7819 */ /* 0x000fe20000010e1e */
[----:B------:R-:W-:Y:S02]  /*2130*/  IMAD.IADD R45, R18, 0x1, R29 ;  /* 0x00000001122d7824 */ /* 0x000fe400078e021d */
[----:B------:R-:W-:-:S02]  /*2140*/  IMAD.IADD R48, R17, 0x1, R46 ;  /* 0x0000000111307824 */ /* 0x000fc400078e022e */
[----:B------:R-:W-:Y:S01]  /*2150*/  IMAD.IADD R44, R19, 0x1, R30 ;  /* 0x00000001132c7824 */ /* 0x000fe200078e021e */
[----:B------:R-:W-:Y:S02]  /*2160*/  LOP3.LUT R27, R14, R45, RZ, 0x3c, !PT ;  /* 0x0000002d0e1b7212 */ /* 0x000fe400078e3cff */
[----:B------:R-:W-:Y:S02]  /*2170*/  LOP3.LUT R28, R13, R48, RZ, 0x3c, !PT ;  /* 0x000000300d1c7212 */ /* 0x000fe400078e3cff */
[----:B------:R-:W-:Y:S02]  /*2180*/  LOP3.LUT R26, R15, R44, RZ, 0x3c, !PT ;  /* 0x0000002c0f1a7212 */ /* 0x000fe400078e3cff */
[----:B------:R-:W-:Y:S02]  /*2190*/  SHF.L.W.U32.HI R27, R27, 0xc, R27 ;  /* 0x0000000c1b1b7819 */ /* 0x000fe40000010e1b */
[----:B------:R-:W-:Y:S02]  /*21a0*/  SHF.L.W.U32.HI R28, R28, 0xc, R28 ;  /* 0x0000000c1c1c7819 */ /* 0x000fe40000010e1c */
[----:B------:R-:W-:Y:S01]  /*21b0*/  SHF.L.W.U32.HI R26, R26, 0xc, R26 ;  /* 0x0000000c1a1a7819 */ /* 0x000fe20000010e1a */
[----:B------:R-:W-:-:S02]  /*21c0*/  IMAD.IADD R52, R16, 0x1, R27 ;  /* 0x0000000110347824 */ /* 0x000fc400078e021b */
[----:B------:R-:W-:Y:S02]  /*21d0*/  IMAD.IADD R53, R25, 0x1, R28 ;  /* 0x0000000119357824 */ /* 0x000fe400078e021c */
[----:B------:R-:W-:Y:S01]  /*21e0*/  IMAD.IADD R49, R0, 0x1, R26 ;  /* 0x0000000100317824 */ /* 0x000fe200078e021a */
[----:B------:R-:W-:Y:S02]  /*21f0*/  LOP3.LUT R31, R29, R52, RZ, 0x3c, !PT ;  /* 0x000000341d1f7212 */ /* 0x000fe400078e3cff */
[----:B------:R-:W-:Y:S02]  /*2200*/  LOP3.LUT R29, R46, R53, RZ, 0x3c, !PT ;  /* 0x000000352e1d7212 */ /* 0x000fe400078e3cff */
[----:B------:R-:W-:Y:S01]  /*2210*/  LOP3.LUT R46, R30, R49, RZ, 0x3c, !PT ;  /* 0x000000311e2e7212 */ /* 0x000fe200078e3cff */
[----:B------:R-:W-:Y:S01]  /*2220*/  IMAD.IADD R30, R37, 0x1, R49 ;  /* 0x00000001251e7824 */ /* 0x000fe200078e0231 */
[----:B------:R-:W-:Y:S02]  /*2230*/  SHF.L.W.U32.HI R47, R31, 0x8, R31 ;  /* 0x000000081f2f7819 */ /* 0x000fe40000010e1f */
[----:B------:R-:W-:-:S02]  /*2240*/  SHF.L.W.U32.HI R31, R46, 0x8, R46 ;  /* 0x000000082e1f7819 */ /* 0x000fc40000010e2e */
[----:B------:R-:W-:Y:S01]  /*2250*/  SHF.L.W.U32.HI R29, R29, 0x8, R29 ;  /* 0x000000081d1d7819 */ /* 0x000fe20000010e1d */
[----:B------:R-:W-:Y:S01]  /*2260*/  IMAD.IADD R46, R45, 0x1, R47 ;  /* 0x000000012d2e7824 */ /* 0x000fe200078e022f */
[----:B------:R-:W-:Y:S01]  /*2270*/  LOP3.LUT R47, R47, R30, RZ, 0x3c, !PT ;  /* 0x0000001e2f2f7212 */ /* 0x000fe200078e3cff */
[----:B------:R-:W-:Y:S02]  /*2280*/  IMAD.IADD R45, R44, 0x1, R31 ;  /* 0x000000012c2d7824 */ /* 0x000fe400078e021f */
[----:B------:R-:W-:Y:S01]  /*2290*/  IMAD.IADD R48, R48, 0x1, R29 ;  /* 0x0000000130307824 */ /* 0x000fe200078e021d */
[----:B------:R-:W-:Y:S02]  /*22a0*/  SHF.L.W.U32.HI R47, R47, 0x10, R47 ;  /* 0x000000102f2f7819 */ /* 0x000fe40000010e2f */
[----:B------:R-:W-:Y:S02]  /*22b0*/  LOP3.LUT R27, R27, R46, RZ, 0x3c, !PT ;  /* 0x0000002e1b1b7212 */ /* 0x000fe400078e3cff */
[----:B------:R-:W-:Y:S01]  /*22c0*/  LOP3.LUT R26, R26, R45, RZ, 0x3c, !PT ;  /* 0x0000002d1a1a7212 */ /* 0x000fe200078e3cff */
[----:B------:R-:W-:Y:S01]  /*22d0*/  IMAD.IADD R50, R48, 0x1, R47 ;  /* 0x0000000130327824 */ /* 0x000fe200078e022f */
[----:B------:R-:W-:-:S02]  /*22e0*/  LOP3.LUT R28, R28, R48, RZ, 0x3c, !PT ;  /* 0x000000301c1c7212 */ /* 0x000fc400078e3cff */
[----:B------:R-:W-:Y:S02]  /*22f0*/  SHF.L.W.U32.HI R48, R27, 0x7, R27 ;  /* 0x000000071b307819 */ /* 0x000fe40000010e1b */
[----:B------:R-:W-:Y:S02]  /*2300*/  SHF.L.W.U32.HI R49, R26, 0x7, R26 ;  /* 0x000000071a317819 */ /* 0x000fe40000010e1a */
[----:B------:R-:W-:Y:S01]  /*2310*/  SHF.L.W.U32.HI R51, R28, 0x7, R28 ;  /* 0x000000071c337819 */ /* 0x000fe20000010e1c */
[----:B------:R-:W-:Y:S01]  /*2320*/  IMAD.IADD R53, R53, 0x1, R48 ;  /* 0x0000000135357824 */ /* 0x000fe200078e0230 */
[----:B------:R-:W-:Y:S01]  /*2330*/  LOP3.LUT R27, R37, R50, RZ, 0x3c, !PT ;  /* 0x00000032251b7212 */ /* 0x000fe200078e3cff */
[----:B------:R-:W-:Y:S02]  /*2340*/  IMAD.IADD R52, R52, 0x1, R49 ;  /* 0x0000000134347824 */ /* 0x000fe400078e0231 */
[----:B------:R-:W-:Y:S01]  /*2350*/  IMAD.IADD R26, R43, 0x1, R51 ;  /* 0x000000012b1a7824 */ /* 0x000fe200078e0233 */
[----:B------:R-:W-:-:S02]  /*2360*/  LOP3.LUT R28, R42, R53, RZ, 0x3c, !PT ;  /* 0x000000352a1c7212 */ /* 0x000fc400078e3cff */
[----:B------:R-:W-:Y:S02]  /*2370*/  SHF.L.W.U32.HI R27, R27, 0xc, R27 ;  /* 0x0000000c1b1b7819 */ /* 0x000fe40000010e1b */
[----:B------:R-:W-:Y:S02]  /*2380*/  LOP3.LUT R29, R29, R52, RZ, 0x3c, !PT ;  /* 0x000000341d1d7212 */ /* 0x000fe400078e3cff */
[----:B------:R-:W-:Y:S01]  /*2390*/  SHF.L.W.U32.HI R28, R28, 0x10, R28 ;  /* 0x000000101c1c7819 */ /* 0x000fe20000010e1c */
[----:B------:R-:W-:Y:S01]  /*23a0*/  IMAD.IADD R30, R30, 0x1, R27 ;  /* 0x000000011e1e7824 */ /* 0x000fe200078e021b */
        /* <DEDUP_REMOVED lines=19> */
[----:B------:R-:W-:Y:S02]  /*24e0*/  LOP3.LUT R28, R28, R53, RZ, 0x3c, !PT ;  /* 0x000000351c1c7212 */ /* 0x000fe400078e3cff */
[----:B------:R-:W-:-:S02]  /*24f0*/  LOP3.LUT R29, R29, R52, RZ, 0x3c, !PT ;  /* 0x000000341d1d7212 */ /* 0x000fc400078e3cff */
[----:B------:R-:W-:Y:S02]  /*2500*/  SHF.L.W.U32.HI R27, R27, 0x7, R27 ;  /* 0x000000071b1b7819 */ /* 0x000fe40000010e1b */
[----:B------:R-:W-:Y:S02]  /*2510*/  LOP3.LUT R31, R31, R26, RZ, 0x3c, !PT ;  /* 0x0000001a1f1f7212 */ /* 0x000fe400078e3cff */
[----:B------:R-:W-:Y:S01]  /*2520*/  SHF.L.W.U32.HI R28, R28, 0x8, R28 ;  /* 0x000000081c1c7819 */ /* 0x000fe20000010e1c */
[----:B------:R-:W-:Y:S01]  /*2530*/  IMAD.IADD R26, R26, 0x1, R27 ;  /* 0x000000011a1a7824 */ /* 0x000fe200078e021b */
[----:B------:R-:W-:Y:S02]  /*2540*/  SHF.L.W.U32.HI R29, R29, 0x8, R29 ;  /* 0x000000081d1d7819 */ /* 0x000fe40000010e1d */
[----:B------:R-:W-:Y:S01]  /*2550*/  SHF.L.W.U32.HI R31, R31, 0x8, R31 ;  /* 0x000000081f1f7819 */ /* 0x000fe20000010e1f */
[----:B------:R-:W-:Y:S01]  /*2560*/  IMAD.IADD R44, R44, 0x1, R28 ;  /* 0x000000012c2c7824 */ /* 0x000fe200078e021c */
[----:B------:R-:W-:Y:S01]  /*2570*/  LOP3.LUT R28, R28, R26, RZ, 0x3c, !PT ;  /* 0x0000001a1c1c7212 */ /* 0x000fe200078e3cff */
[----:B------:R-:W-:-:S02]  /*2580*/  IMAD.IADD R45, R45, 0x1, R29 ;  /* 0x000000012d2d7824 */ /* 0x000fc400078e021d */
[----:B------:R-:W-:Y:S01]  /*2590*/  IMAD.IADD R46, R46, 0x1, R31 ;  /* 0x000000012e2e7824 */ /* 0x000fe200078e021f */
[----:B------:R-:W-:Y:S02]  /*25a0*/  LOP3.LUT R48, R48, R44, RZ, 0x3c, !PT ;  /* 0x0000002c30307212 */ /* 0x000fe400078e3cff */
[----:B------:R-:W-:Y:S02]  /*25b0*/  LOP3.LUT R49, R49, R45, RZ, 0x3c, !PT ;  /* 0x0000002d31317212 */ /* 0x000fe400078e3cff */
[----:B------:R-:W-:Y:S02]  /*25c0*/  SHF.L.W.U32.HI R28, R28, 0x10, R28 ;  /* 0x000000101c1c7819 */ /* 0x000fe40000010e1c */
[----:B------:R-:W-:Y:S02]  /*25d0*/  LOP3.LUT R51, R51, R46, RZ, 0x3c, !PT ;  /* 0x0000002e33337212 */ /* 0x000fe400078e3cff */
[----:B------:R-:W-:Y:S01]  /*25e0*/  SHF.L.W.U32.HI R48, R48, 0x7, R48 ;  /* 0x0000000730307819 */ /* 0x000fe20000010e30 */
[----:B------:R-:W-:Y:S01]  /*25f0*/  IMAD.IADD R45, R45, 0x1, R28 ;  /* 0x000000012d2d7824 */ /* 0x000fe200078e021c */
[----:B------:R-:W-:-:S02]  /*2600*/  SHF.L.W.U32.HI R49, R49, 0x7, R49 ;  /* 0x0000000731317819 */ /* 0x000fc40000010e31 */
[----:B------:R-:W-:Y:S01]  /*2610*/  SHF.L.W.U32.HI R51, R51, 0x7, R51 ;  /* 0x0000000733337819 */ /* 0x000fe20000010e33 */
[----:B------:R-:W-:Y:S01]  /*2620*/  IMAD.IADD R52, R48, 0x1, R52 ;  /* 0x0000000130347824 */ /* 0x000fe200078e0234 */
[----:B------:R-:W-:Y:S01]  /*2630*/  LOP3.LUT R27, R27, R45, RZ, 0x3c, !PT ;  /* 0x0000002d1b1b7212 */ /* 0x000fe200078e3cff */
[----:B------:R-:W-:Y:S02]  /*2640*/  IMAD.IADD R30, R49, 0x1, R30 ;  /* 0x00000001311e7824 */ /* 0x000fe400078e021e */
[----:B------:R-:W-:Y:S01]  /*2650*/  IMAD.IADD R53, R51, 0x1, R53 ;  /* 0x0000000133357824 */ /* 0x000fe200078e0235 */
[----:B------:R-:W-:Y:S02]  /*2660*/  LOP3.LUT R47, R47, R52, RZ, 0x3c, !PT ;  /* 0x000000342f2f7212 */ /* 0x000fe400078e3cff */
[----:B------:R-:W-:Y:S02]  /*2670*/  LOP3.LUT R31, R31, R30, RZ, 0x3c, !PT ;  /* 0x0000001e1f1f7212 */ /* 0x000fe400078e3cff */
[----:B------:R-:W-:-:S02]  /*2680*/  SHF.L.W.U32.HI R27, R27, 0xc, R27 ;  /* 0x0000000c1b1b7819 */ /* 0x000fc40000010e1b */
[----:B------:R-:W-:Y:S02]  /*2690*/  LOP3.LUT R29, R29, R53, RZ, 0x3c, !PT ;  /* 0x000000351d1d7212 */ /* 0x000fe400078e3cff */
[----:B------:R-:W-:Y:S01]  /*26a0*/  SHF.L.W.U32.HI R47, R47, 0x10, R47 ;  /* 0x000000102f2f7819 */ /* 0x000fe20000010e2f */
[----:B------:R-:W-:Y:S01]  /*26b0*/  IMAD.IADD R26, R26, 0x1, R27 ;  /* 0x000000011a1a7824 */ /* 0x000fe200078e021b */
[----:B------:R-:W-:Y:S02]  /*26c0*/  SHF.L.W.U32.HI R31, R31, 0x10, R31 ;  /* 0x000000101f1f7819 */ /* 0x000fe40000010e1f */
[----:B------:R-:W-:Y:S01]  /*26d0*/  SHF.L.W.U32.HI R29, R29, 0x10, R29 ;  /* 0x000000101d1d7819 */ /* 0x000fe20000010e1d */
[----:B------:R-:W-:Y:S01]  /*26e0*/  IMAD.IADD R46, R46, 0x1, R47 ;  /* 0x000000012e2e7824 */ /* 0x000fe200078e022f */
[----:B------:R-:W-:Y:S01]  /*26f0*/  LOP3.LUT R28, R28, R26, RZ, 0x3c, !PT ;  /* 0x0000001a1c1c7212 */ /* 0x000fe200078e3cff */
[----:B------:R-:W-:Y:S02]  /*2700*/  IMAD.IADD R44, R44, 0x1, R31 ;  /* 0x000000012c2c7824 */ /* 0x000fe400078e021f */
[----:B------:R-:W-:Y:S01]  /*2710*/  IMAD.IADD R50, R50, 0x1, R29 ;  /* 0x0000000132327824 */ /* 0x000fe200078e021d */
[----:B------:R-:W-:-:S02]  /*2720*/  LOP3.LUT R48, R48, R46, RZ, 0x3c, !PT ;  /* 0x0000002e30307212 */ /* 0x000fc400078e3cff */
[----:B------:R-:W-:Y:S02]  /*2730*/  LOP3.LUT R49, R49, R44, RZ, 0x3c, !PT ;  /* 0x0000002c31317212 */ /* 0x000fe400078e3cff */
        /* <DEDUP_REMOVED lines=165> */
[----:B------:R-:W-:-:S03]  /*3190*/  IMAD.IADD R46, R46, 0x1, R31 ;  /* 0x000000012e2e7824 */ /* 0x000fc600078e021f */
[-C--:B------:R-:W-:Y:S02]  /*31a0*/  LEA.HI R28, R28, R45.reuse, R28, 0x10 ;  /* 0x0000002d1c1c7211 */ /* 0x080fe400078f801c */
[----:B------:R-:W-:Y:S02]  /*31b0*/  LOP3.LUT R49, R49, R45, RZ, 0x3c, !PT ;  /* 0x0000002d31317212 */ /* 0x000fe400078e3cff */
[----:B------:R-:W-:Y:S02]  /*31c0*/  LOP3.LUT R27, R27, R28, RZ, 0x3c, !PT ;  /* 0x0000001c1b1b7212 */ /* 0x000fe400078e3cff */
[----:B------:R-:W-:Y:S02]  /*31d0*/  LOP3.LUT R28, R51, R46, RZ, 0x3c, !PT ;  /* 0x0000002e331c7212 */ /* 0x000fe400078e3cff */
[----:B------:R-:W-:Y:S02]  /*31e0*/  SHF.L.W.U32.HI R49, R49, 0x7, R49 ;  /* 0x0000000731317819 */ /* 0x000fe40000010e31 */
[----:B------:R-:W-:-:S02]  /*31f0*/  SHF.L.W.U32.HI R28, R28, 0x7, R28 ;  /* 0x000000071c1c7819 */ /* 0x000fc40000010e1c */
[----:B------:R-:W-:Y:S01]  /*3200*/  LEA.HI R26, R27, R26, R27, 0xc ;  /* 0x0000001a1b1a7211 */ /* 0x000fe200078f601b */
[----:B------:R-:W-:Y:S01]  /*3210*/  IMAD.IADD R30, R49, 0x1, R30 ;  /* 0x00000001311e7824 */ /* 0x000fe200078e021e */
[----:B------:R-:W-:Y:S01]  /*3220*/  LOP3.LUT R45, R48, R44, RZ, 0x3c, !PT ;  /* 0x0000002c302d7212 */ /* 0x000fe200078e3cff */
[----:B------:R-:W-:-:S03]  /*3230*/  IMAD.IADD R53, R28, 0x1, R53 ;  /* 0x000000011c357824 */ /* 0x000fc600078e0235 */
        /* <DEDUP_REMOVED lines=12> */
[----:B------:R-:W-:-:S03]  /*3300*/  LEA.HI R30, R49, R30, R49, 0xc ;  /* 0x0000001e311e7211 */ /* 0x000fc600078f6031 */
[----:B------:R-:W-:Y:S01]  /*3310*/  IMAD.IADD R44, R53, 0x1, R28 ;  /* 0x00000001352c7824 */ /* 0x000fe200078e021c */
[----:B------:R-:W-:-:S04]  /*3320*/  LOP3.LUT R30, R27, R30, RZ, 0x3c, !PT ;  /* 0x0000001e1b1e7212 */ /* 0x000fc800078e3cff */
[----:B------:R-:W-:Y:S02]  /*3330*/  LOP3.LUT R44, R29, R44, RZ, 0x3c, !PT ;  /* 0x0000002c1d2c7212 */ /* 0x000fe400078e3cff */
[----:B------:R-:W-:Y:S02]  /*3340*/  SHF.L.W.U32.HI R29, R47, 0x10, R47 ;  /* 0x000000102f1d7819 */ /* 0x000fe40000010e2f */
[----:B------:R-:W-:Y:S02]  /*3350*/  LEA.HI R31, R44, R31, R44, 0x8 ;  /* 0x0000001f2c1f7211 */ /* 0x000fe400078f402c */
[----:B------:R-:W-:Y:S01]  /*3360*/  SHF.L.W.U32.HI R30, R30, 0x8, R30 ;  /* 0x000000081e1e7819 */ /* 0x000fe20000010e1e */
[----:B------:R-:W-:Y:S01]  /*3370*/  IMAD.IADD R46, R46, 0x1, R29 ;  /* 0x000000012e2e7824 */ /* 0x000fe200078e021d */
[----:B------:R-:W-:-:S04]  /*3380*/  LOP3.LUT R31, R28, R31, RZ, 0x3c, !PT ;  /* 0x0000001f1c1f7212 */ /* 0x000fc800078e3cff */
[----:B------:R-:W-:Y:S02]  /*3390*/  LOP3.LUT R45, R45, R46, RZ, 0x3c, !PT ;  /* 0x0000002e2d2d7212 */ /* 0x000fe400078e3cff */
[----:B------:R-:W-:Y:S02]  /*33a0*/  SHF.L.W.U32.HI R31, R31, 0x7, R31 ;  /* 0x000000071f1f7819 */ /* 0x000fe40000010e1f */
[----:B------:R-:W-:-:S03]  /*33b0*/  LEA.HI R52, R45, R52, R45, 0xc ;  /* 0x000000342d347211 */ /* 0x000fc600078f602d */
[----:B------:R-:W-:Y:S01]  /*33c0*/  IMAD.IADD R27, R26, 0x1, R31 ;  /* 0x000000011a1b7824 */ /* 0x000fe200078e021f */
[----:B------:R-:W-:-:S04]  /*33d0*/  LOP3.LUT R29, R29, R52, RZ, 0x3c, !PT ;  /* 0x000000341d1d7212 */ /* 0x000fc800078e3cff */
[----:B------:R-:W-:Y:S02]  /*33e0*/  LEA.HI R29, R29, R46, R29, 0x8 ;  /* 0x0000002e1d1d7211 */ /* 0x000fe400078f401d */
[----:B------:R-:W-:-:S04]  /*33f0*/  LOP3.LUT R30, R30, R27, RZ, 0x3c, !PT ;  /* 0x0000001b1e1e7212 */ /* 0x000fc800078e3cff */
[----:B------:R-:W-:-:S04]  /*3400*/  LEA.HI R30, R30, R29, R30, 0x10 ;  /* 0x0000001d1e1e7211 */ /* 0x000fc800078f801e */
[----:B------:R-:W-:-:S04]  /*3410*/  LOP3.LUT R30, R31, R30, RZ, 0x3c, !PT ;  /* 0x0000001e1f1e7212 */ /* 0x000fc800078e3cff */
[----:B------:R-:W-:-:S04]  /*3420*/  LEA.HI R30, R30, R27, RZ, 0xc ;  /* 0x0000001b1e1e7211 */ /* 0x000fc800078f60ff */
[----:B------:R-:W-:-:S04]  /*3430*/  LOP3.LUT R30, R30, 0x1, RZ, 0xc0, !PT ;  /* 0x000000011e1e7812 */ /* 0x000fc800078ec0ff */
[----:B------:R-:W-:-:S04]  /*3440*/  ISETP.NE.U32.AND P0, PT, R30, 0x1, PT ;  /* 0x000000011e00780c */ /* 0x000fc80003f05070 */
[----:B------:R-:W-:Y:S02]  /*3450*/  SEL R39, R39, R20, !P0 ;  /* 0x0000001427277207 */ /* 0x000fe40004000000 */
[----:B------:R-:W-:Y:S01]  /*3460*/  SEL R36, R36, R21, !P0 ;  /* 0x0000001524247207 */ /* 0x000fe20004000000 */
[----:B------:R-:W-:Y:S06]  /*3470*/  @P1 BRA `(.L_x_14) ;  /* 0xffffffd000ec1947 */ /* 0x000fec000383ffff */
[----:B------:R-:W0:Y:S02]  /*3480*/  LDC.64 R12, c[0x0][0x388] ;  /* 0x0000e200ff0c7b82 */ /* 0x000e240000000a00 */
[----:B0-----:R-:W-:-:S04]  /*3490*/  ISETP.GE.U32.AND P0, PT, R39, R12, PT ;  /* 0x0000000c2700720c */ /* 0x001fc80003f06070 */
[----:B------:R-:W-:-:S13]  /*34a0*/  ISETP.GE.U32.AND.EX P0, PT, R36, R13, PT, P0 ;  /* 0x0000000d2400720c */ /* 0x000fda0003f06100 */
[----:B------:R-:W-:Y:S05]  /*34b0*/  @P0 BRA `(.L_x_5) ;  /* 0x0000000000680947 */ /* 0x000fea0003800000 */
[----:B------:R-:W0:Y:S01]  /*34c0*/  LDCU.64 UR18, c[0x0][0x380] ;  /* 0x00007000ff1277ac */ /* 0x000e220008000a00 */
[----:B------:R-:W-:Y:S02]  /*34d0*/  IMAD.MOV.U32 R37, RZ, RZ, R36 ;  /* 0x000000ffff257224 */ /* 0x000fe400078e0024 */
[C---:B------:R-:W-:Y:S02]  /*34e0*/  IMAD R0, R12.reuse, UR5, RZ ;  /* 0x000000050c007c24 */ /* 0x040fe4000f8e02ff */
[----:B------:R-:W-:Y:S02]  /*34f0*/  IMAD.MOV.U32 R36, RZ, RZ, R39 ;  /* 0x000000ffff247224 */ /* 0x000fe400078e0027 */
[----:B------:R-:W-:Y:S02]  /*3500*/  IMAD R13, R13, UR4, R0 ;  /* 0x000000040d0d7c24 */ /* 0x000fe4000f8e0200 */
[----:B------:R-:W-:-:S04]  /*3510*/  IMAD.WIDE.U32 R36, R12, UR4, R36 ;  /* 0x000000040c247c25 */ /* 0x000fc8000f8e0024 */
[----:B------:R-:W-:Y:S01]  /*3520*/  IMAD.IADD R15, R37, 0x1, R13 ;  /* 0x00000001250f7824 */ /* 0x000fe200078e020d */
[----:B0-----:R-:W-:-:S04]  /*3530*/  ISETP.GE.U32.AND P0, PT, R36, UR18, PT ;  /* 0x0000001224007c0c */ /* 0x001fc8000bf06070 */
[----:B------:R-:W-:-:S13]  /*3540*/  ISETP.GE.U32.AND.EX P0, PT, R15, UR19, PT, P0 ;  /* 0x000000130f007c0c */ /* 0x000fda000bf06100 */
[----:B------:R-:W-:Y:S05]  /*3550*/  @P0 BRA `(.L_x_5) ;  /* 0x0000000000400947 */ /* 0x000fea0003800000 */
[----:B------:R-:W0:Y:S01]  /*3560*/  LDC.64 R12, c[0x0][0x3b0] ;  /* 0x0000ec00ff0c7b82 */ /* 0x000e220000000a00 */
[----:B------:R-:W-:Y:S02]  /*3570*/  IMAD R15, R15, 0x30, RZ ;  /* 0x000000300f0f7824 */ /* 0x000fe400078e02ff */
[----:B0-----:R-:W-:-:S04]  /*3580*/  IMAD.WIDE.U32 R12, R36, 0x30, R12 ;  /* 0x00000030240c7825 */ /* 0x001fc800078e000c */
[----:B------:R-:W-:-:S05]  /*3590*/  IMAD.IADD R13, R13, 0x1, R15 ;  /* 0x000000010d0d7824 */ /* 0x000fca00078e020f */
[----:B------:R-:W2:Y:S04]  /*35a0*/  LDG.E.64.CONSTANT R14, desc[UR14][R12.64] ;  /* 0x0000000e0c0e7981 */ /* 0x000ea8000c1e9b00 */
[----:B------:R-:W3:Y:S04]  /*35b0*/  LDG.E.64.CONSTANT R16, desc[UR14][R12.64+0x8] ;  /* 0x0000080e0c107981 */ /* 0x000ee8000c1e9b00 */
[----:B------:R-:W4:Y:S04]  /*35c0*/  LDG.E.64.CONSTANT R18, desc[UR14][R12.64+0x10] ;  /* 0x0000100e0c127981 */ /* 0x000f28000c1e9b00 */
[----:B------:R-:W5:Y:S01]  /*35d0*/  LDG.E.64.CONSTANT R20, desc[UR14][R12.64+0x18] ;  /* 0x0000180e0c147981 */ /* 0x000f62000c1e9b00 */
[----:B--2---:R-:W-:-:S02]  /*35e0*/  LOP3.LUT R4, R14, R4, RZ, 0x3c, !PT ;  /* 0x000000040e047212 */ /* 0x004fc400078e3cff */
[----:B------:R-:W-:Y:S02]  /*35f0*/  LOP3.LUT R3, R15, R3, RZ, 0x3c, !PT ;  /* 0x000000030f037212 */ /* 0x000fe400078e3cff */
[----:B---3--:R-:W-:Y:S02]  /*3600*/  LOP3.LUT R6, R16, R6, RZ, 0x3c, !PT ;  /* 0x0000000610067212 */ /* 0x008fe400078e3cff */
[----:B------:R-:W-:Y:S02]  /*3610*/  LOP3.LUT R5, R17, R5, RZ, 0x3c, !PT ;  /* 0x0000000511057212 */ /* 0x000fe400078e3cff */
[----:B----4-:R-:W-:Y:S02]  /*3620*/  LOP3.LUT R8, R18, R8, RZ, 0x3c, !PT ;  /* 0x0000000812087212 */ /* 0x010fe400078e3cff */
[----:B------:R-:W-:Y:S02]  /*3630*/  LOP3.LUT R7, R19, R7, RZ, 0x3c, !PT ;  /* 0x0000000713077212 */ /* 0x000fe400078e3cff */
[----:B-----5:R-:W-:-:S02]  /*3640*/  LOP3.LUT R10, R20, R10, RZ, 0x3c, !PT ;  /* 0x0000000a140a7212 */ /* 0x020fc400078e3cff */
[----:B------:R-:W-:-:S07]  /*3650*/  LOP3.LUT R9, R21, R9, RZ, 0x3c, !PT ;  /* 0x0000000915097212 */ /* 0x000fce00078e3cff */
.L_x_5:
[----:B------:R-:W-:Y:S05]  /*3660*/  BSYNC.RECONVERGENT B0 ;  /* 0x0000000000007941 */ /* 0x000fea0003800200 */
.L_x_4:
[----:B------:R-:W-:-:S04]  /*3670*/  UIADD3 UR4, UP0, UPT, UR4, 0x1, URZ ;  /* 0x0000000104047890 */ /* 0x000fc8000ff1e0ff */
[----:B------:R-:W-:Y:S02]  /*3680*/  UIADD3.X UR5, UPT, UPT, URZ, UR5, URZ, UP0, !UPT ;  /* 0x00000005ff057290 */ /* 0x000fe400087fe4ff */
[----:B------:R-:W-:-:S04]  /*3690*/  UISETP.GE.U32.AND UP0, UPT, UR4, UR11, UPT ;  /* 0x0000000b0400728c */ /* 0x000fc8000bf06070 */
[----:B------:R-:W-:-:S09]  /*36a0*/  UISETP.GE.U32.AND.EX UP0, UPT, UR5, UR12, UPT, UP0 ;  /* 0x0000000c0500728c */ /* 0x000fd2000bf06100 */
[----:B------:R-:W-:Y:S05]  /*36b0*/  BRA.U !UP0, `(.L_x_15) ;  /* 0xffffffcd08647547 */ /* 0x000fea000b83ffff */
.L_x_3:
[----:B------:R-:W1:Y:S02]  /*36c0*/  LDCU.64 UR4, c[0x0][0x390] ;  /* 0x00007200ff0477ac */ /* 0x000e640008000a00 */
[----:B-1----:R-:W-:-:S03]  /*36d0*/  UISETP.GE.U32.AND UP0, UPT, UR9, UR4, UPT ;  /* 0x000000040900728c */ /* 0x002fc6000bf06070 */
[----:B------:R-:W-:Y:S01]  /*36e0*/  UMOV UR4, UR9 ;  /* 0x0000000900047c82 */ /* 0x000fe20008000000 */
[----:B------:R-:W-:-:S03]  /*36f0*/  UISETP.GE.U32.AND.EX UP0, UPT, UR10, UR5, UPT, UP0 ;  /* 0x000000050a00728c */ /* 0x000fc6000bf06100 */
[----:B------:R-:W-:Y:S01]  /*3700*/  UMOV UR5, UR10 ;  /* 0x0000000a00057c82 */ /* 0x000fe20008000000 */
[----:B------:R-:W-:Y:S06]  /*3710*/  BAR.SYNC.DEFER_BLOCKING 0x0 ;  /* 0x0000000000007b1d */ /* 0x000fec0000010000 */
[----:B------:R-:W-:Y:S05]  /*3720*/  BRA.U !UP0, `(.L_x_16) ;  /* 0xffffffc908b47547 */ /* 0x000fea000b83ffff */
.L_x_0:
[----:B0-----:R-:W0:Y:S01]  /*3730*/  LDC.64 R12, c[0x0][0x3c0] ;  /* 0x0000f000ff0c7b82 */ /* 0x001e220000000a00 */
[----:B------:R-:W-:Y:S02]  /*3740*/  IMAD.MOV.U32 R15, RZ, RZ, R7 ;  /* 0x000000ffff0f7224 */ /* 0x000fe400078e0007 */
[----:B------:R-:W-:Y:S02]  /*3750*/  IMAD.MOV.U32 R7, RZ, RZ, R5 ;  /* 0x000000ffff077224 */ /* 0x000fe400078e0005 */
[----:B------:R-:W-:Y:S02]  /*3760*/  IMAD.MOV.U32 R14, RZ, RZ, R8 ;  /* 0x000000ffff0e7224 */ /* 0x000fe400078e0008 */
[----:B------:R-:W-:Y:S02]  /*3770*/  IMAD.MOV.U32 R5, RZ, RZ, R3 ;  /* 0x000000ffff057224 */ /* 0x000fe400078e0003 */
[----:B0-----:R-:W-:-:S04]  /*3780*/  IMAD.WIDE.U32 R12, R11, 0x20, R12 ;  /* 0x000000200b0c7825 */ /* 0x001fc800078e000c */
[----:B------:R-:W-:Y:S01]  /*3790*/  IMAD.MOV.U32 R11, RZ, RZ, R9 ;  /* 0x000000ffff0b7224 */ /* 0x000fe200078e0009 */
[----:B------:R-:W-:Y:S04]  /*37a0*/  STG.E.64 desc[UR14][R12.64], R4 ;  /* 0x000000040c007986 */ /* 0x000fe8000c101b0e */
[----:B------:R-:W-:Y:S04]  /*37b0*/  STG.E.64 desc[UR14][R12.64+0x8], R6 ;  /* 0x000008060c007986 */ /* 0x000fe8000c101b0e */
[----:B------:R-:W-:Y:S04]  /*37c0*/  STG.E.64 desc[UR14][R12.64+0x10], R14 ;  /* 0x0000100e0c007986 */ /* 0x000fe8000c101b0e */
[----:B------:R-:W-:Y:S01]  /*37d0*/  STG.E.64 desc[UR14][R12.64+0x18], R10 ;  /* 0x0000180a0c007986 */ /* 0x000fe2000c101b0e */
[----:B------:R-:W-:Y:S05]  /*37e0*/  EXIT ;  /* 0x000000000000794d */ /* 0x000fea0003800000 */
        .weak           $__internal_0_$__cuda_sm20_rem_u64
        .type           $__internal_0_$__cuda_sm20_rem_u64,@function
        .size           $__internal_0_$__cuda_sm20_rem_u64,(.L_x_32 - $__internal_0_$__cuda_sm20_rem_u64)
$__internal_0_$__cuda_sm20_rem_u64:
[----:B------:R-:W0:Y:S08]  /*37f0*/  I2F.U64.RP R47, R20 ;  /* 0x00000014002f7312 */ /* 0x000e300000309000 */
[----:B0-----:R-:W0:Y:S02]  /*3800*/  MUFU.RCP R47, R47 ;  /* 0x0000002f002f7308 */ /* 0x001e240000001000 */
[----:B0-----:R-:W-:-:S06]  /*3810*/  VIADD R28, R47, 0x1ffffffe ;  /* 0x1ffffffe2f1c7836 */ /* 0x001fcc0000000000 */
[----:B------:R-:W0:Y:S02]  /*3820*/  F2I.U64.TRUNC R28, R28 ;  /* 0x0000001c001c7311 */ /* 0x000e24000020d800 */
[----:B0-----:R-:W-:-:S04]  /*3830*/  IMAD.WIDE.U32 R30, R28, R20, RZ ;  /* 0x000000141c1e7225 */ /* 0x001fc800078e00ff */
[----:B------:R-:W-:Y:S01]  /*3840*/  IMAD R31, R28, R21, R31 ;  /* 0x000000151c1f7224 */ /* 0x000fe200078e021f */
[----:B------:R-:W-:-:S03]  /*3850*/  IADD3 R49, P0, PT, RZ, -R30, RZ ;  /* 0x8000001eff317210 */ /* 0x000fc60007f1e0ff */
[----:B------:R-:W-:Y:S02]  /*3860*/  IMAD R31, R29, R20, R31 ;  /* 0x000000141d1f7224 */ /* 0x000fe400078e021f */
[----:B------:R-:W-:-:S04]  /*3870*/  IMAD.HI.U32 R30, R28, R49, RZ ;  /* 0x000000311c1e7227 */ /* 0x000fc800078e00ff */
[----:B------:R-:W-:Y:S02]  /*3880*/  IMAD.X R51, RZ, RZ, ~R31, P0 ;  /* 0x000000ffff337224 */ /* 0x000fe400000e0e1f */
[----:B------:R-:W-:Y:S02]  /*3890*/  IMAD.MOV.U32 R31, RZ, RZ, R28 ;  /* 0x000000ffff1f7224 */ /* 0x000fe400078e001c */
[----:B------:R-:W-:-:S04]  /*38a0*/  IMAD.HI.U32 R47, R29, R51, RZ ;  /* 0x000000331d2f7227 */ /* 0x000fc800078e00ff */
[----:B------:R-:W-:-:S04]  /*38b0*/  IMAD.WIDE.U32 R30, P0, R28, R51, R30 ;  /* 0x000000331c1e7225 */ /* 0x000fc8000780001e */
[----:B------:R-:W-:Y:S02]  /*38c0*/  IMAD.X R47, R47, 0x1, R29, P0 ;  /* 0x000000012f2f7824 */ /* 0x000fe400000e061d */
[----:B------:R-:W-:-:S04]  /*38d0*/  IMAD.HI.U32 R30, P1, R29, R49, R30 ;  /* 0x000000311d1e7227 */ /* 0x000fc8000782001e */
[----:B------:R-:W-:-:S05]  /*38e0*/  IMAD R31, R29, R51, RZ ;  /* 0x000000331d1f7224 */ /* 0x000fca00078e02ff */
[----:B------:R-:W-:-:S04]  /*38f0*/  IADD3 R31, P2, PT, R31, R30, RZ ;  /* 0x0000001e1f1f7210 */ /* 0x000fc80007f5e0ff */
[----:B------:R-:W-:Y:S01]  /*3900*/  IADD3.X R47, PT, PT, RZ, RZ, R47, P2, P1 ;  /* 0x000000ffff2f7210 */ /* 0x000fe200017e242f */
[----:B------:R-:W-:-:S04]  /*3910*/  IMAD.WIDE.U32 R28, R31, R20, RZ ;  /* 0x000000141f1c7225 */ /* 0x000fc800078e00ff */
[----:B------:R-:W-:Y:S01]  /*3920*/  IMAD R29, R31, R21, R29 ;  /* 0x000000151f1d7224 */ /* 0x000fe200078e021d */
[----:B------:R-:W-:-:S03]  /*3930*/  IADD3 R49, P0, PT, RZ, -R28, RZ ;  /* 0x8000001cff317210 */ /* 0x000fc60007f1e0ff */
[----:B------:R-:W-:Y:S02]  /*3940*/  IMAD R29, R47, R20, R29 ;  /* 0x000000142f1d7224 */ /* 0x000fe400078e021d */
[----:B------:R-:W-:-:S04]  /*3950*/  IMAD.HI.U32 R30, R31, R49, RZ ;  /* 0x000000311f1e7227 */ /* 0x000fc800078e00ff */
[----:B------:R-:W-:Y:S02]  /*3960*/  IMAD.X R28, RZ, RZ, ~R29, P0 ;  /* 0x000000ffff1c7224 */ /* 0x000fe400000e0e1d */
[----:B------:R-:W-:Y:S02]  /*3970*/  IMAD.MOV.U32 R29, RZ, RZ, RZ ;  /* 0x000000ffff1d7224 */ /* 0x000fe400078e00ff */
[----:B------:R-:W-:-:S04]  /*3980*/  IMAD.WIDE.U32 R30, P0, R31, R28, R30 ;  /* 0x0000001c1f1e7225 */ /* 0x000fc8000780001e */
[----:B------:R-:W-:-:S04]  /*3990*/  IMAD.HI.U32 R31, P1, R47, R49, R30 ;  /* 0x000000312f1f7227 */ /* 0x000fc8000782001e */
[CC--:B------:R-:W-:Y:S02]  /*39a0*/  IMAD R30, R47.reuse, R28.reuse, RZ ;  /* 0x0000001c2f1e7224 */ /* 0x0c0fe400078e02ff */
[----:B------:R-:W-:-:S03]  /*39b0*/  IMAD.HI.U32 R28, R47, R28, RZ ;  /* 0x0000001c2f1c7227 */ /* 0x000fc600078e00ff */
[----:B------:R-:W-:Y:S01]  /*39c0*/  IADD3 R31, P2, PT, R30, R31, RZ ;  /* 0x0000001f1e1f7210 */ /* 0x000fe20007f5e0ff */
[----:B------:R-:W-:-:S04]  /*39d0*/  IMAD.X R47, R28, 0x1, R47, P0 ;  /* 0x000000011c2f7824 */ /* 0x000fc800000e062f */
[----:B------:R-:W-:Y:S01]  /*39e0*/  IMAD.HI.U32 R28, R31, R44, RZ ;  /* 0x0000002c1f1c7227 */ /* 0x000fe200078e00ff */
[----:B------:R-:W-:-:S03]  /*39f0*/  IADD3.X R47, PT, PT, RZ, RZ, R47, P2, P1 ;  /* 0x000000ffff2f7210 */ /* 0x000fc600017e242f */
[----:B------:R-:W-:-:S04]  /*3a00*/  IMAD.WIDE.U32 R28, R31, R45, R28 ;  /* 0x0000002d1f1c7225 */ /* 0x000fc800078e001c */
[C---:B------:R-:W-:Y:S02]  /*3a10*/  IMAD R31, R47.reuse, R45, RZ ;  /* 0x0000002d2f1f7224 */ /* 0x040fe400078e02ff */
[----:B------:R-:W-:-:S04]  /*3a20*/  IMAD.HI.U32 R28, P0, R47, R44, R28 ;  /* 0x0000002c2f1c7227 */ /* 0x000fc8000780001c */
[----:B------:R-:W-:Y:S01]  /*3a30*/  IMAD.HI.U32 R30, R47, R45, RZ ;  /* 0x0000002d2f1e7227 */ /* 0x000fe200078e00ff */
[----:B------:R-:W-:-:S03]  /*3a40*/  IADD3 R31, P1, PT, R31, R28, RZ ;  /* 0x0000001c1f1f7210 */ /* 0x000fc60007f3e0ff */
[----:B------:R-:W-:Y:S02]  /*3a50*/  IMAD.X R30, RZ, RZ, R30, P0 ;  /* 0x000000ffff1e7224 */ /* 0x000fe400000e061e */
[----:B------:R-:W-:-:S04]  /*3a60*/  IMAD.WIDE.U32 R28, R31, R20, RZ ;  /* 0x000000141f1c7225 */ /* 0x000fc800078e00ff */
[----:B------:R-:W-:Y:S01]  /*3a70*/  IMAD.X R47, RZ, RZ, R30, P1 ;  /* 0x000000ffff2f7224 */ /* 0x000fe200008e061e */
[----:B------:R-:W-:Y:S01]  /*3a80*/  IADD3 R49, P1, PT, -R28, R44, RZ ;  /* 0x0000002c1c317210 */ /* 0x000fe20007f3e1ff */
[----:B------:R-:W-:-:S03]  /*3a90*/  IMAD R31, R31, R21, R29 ;  /* 0x000000151f1f7224 */ /* 0x000fc600078e021d */
[-C--:B------:R-:W-:Y:S01]  /*3aa0*/  ISETP.GE.U32.AND P0, PT, R49, R20.reuse, PT ;  /* 0x000000143100720c */ /* 0x080fe20003f06070 */
[----:B------:R-:W-:Y:S02]  /*3ab0*/  IMAD R28, R47, R20, R31 ;  /* 0x000000142f1c7224 */ /* 0x000fe400078e021f */
[----:B------:R-:W-:Y:S02]  /*3ac0*/  IMAD.MOV.U32 R47, RZ, RZ, 0x0 ;  /* 0x00000000ff2f7424 */ /* 0x000fe400078e00ff */
[----:B------:R-:W-:Y:S01]  /*3ad0*/  IMAD.X R30, R45, 0x1, ~R28, P1 ;  /* 0x000000012d1e7824 */ /* 0x000fe200008e0e1c */
[----:B------:R-:W-:-:S04]  /*3ae0*/  IADD3 R29, P1, PT, -R20, R49, RZ ;  /* 0x00000031141d7210 */ /* 0x000fc80007f3e1ff */
[C---:B------:R-:W-:Y:S01]  /*3af0*/  ISETP.GE.U32.AND.EX P0, PT, R30.reuse, R21, PT, P0 ;  /* 0x000000151e00720c */ /* 0x040fe20003f06100 */
[----:B------:R-:W-:Y:S01]  /*3b00*/  IMAD.X R28, R30, 0x1, ~R21, P1 ;  /* 0x000000011e1c7824 */ /* 0x000fe200008e0e15 */
[----:B------:R-:W-:Y:S02]  /*3b10*/  ISETP.NE.U32.AND P1, PT, R20, RZ, PT ;  /* 0x000000ff1400720c */ /* 0x000fe40003f25070 */
[----:B------:R-:W-:Y:S02]  /*3b20*/  SEL R29, R29, R49, P0 ;  /* 0x000000311d1d7207 */ /* 0x000fe40000000000 */
[----:B------:R-:W-:Y:S02]  /*3b30*/  SEL R28, R28, R30, P0 ;  /* 0x0000001e1c1c7207 */ /* 0x000fe40000000000 */
[----:B------:R-:W-:Y:S02]  /*3b40*/  IADD3 R30, P2, PT, -R20, R29, RZ ;  /* 0x0000001d141e7210 */ /* 0x000fe40007f5e1ff */
[----:B------:R-:W-:-:S02]  /*3b50*/  ISETP.GE.U32.AND P0, PT, R29, R20, PT ;  /* 0x000000141d00720c */ /* 0x000fc40003f06070 */
[----:B------:R-:W-:Y:S01]  /*3b60*/  ISETP.NE.AND.EX P1, PT, R21, RZ, PT, P1 ;  /* 0x000000ff1500720c */ /* 0x000fe20003f25310 */
[C---:B------:R-:W-:Y:S01]  /*3b70*/  IMAD.X R31, R28.reuse, 0x1, ~R21, P2 ;  /* 0x000000011c1f7824 */ /* 0x040fe200010e0e15 */
[----:B------:R-:W-:-:S04]  /*3b80*/  ISETP.GE.U32.AND.EX P0, PT, R28, R21, PT, P0 ;  /* 0x000000151c00720c */ /* 0x000fc80003f06100 */
[----:B------:R-:W-:Y:S02]  /*3b90*/  SEL R30, R30, R29, P0 ;  /* 0x0000001d1e1e7207 */ /* 0x000fe40000000000 */
[----:B------:R-:W-:Y:S02]  /*3ba0*/  SEL R31, R31, R28, P0 ;  /* 0x0000001c1f1f7207 */ /* 0x000fe40000000000 */
[----:B------:R-:W-:Y:S02]  /*3bb0*/  SEL R30, R30, 0xffffffff, P1 ;  /* 0xffffffff1e1e7807 */ /* 0x000fe40000800000 */
[----:B------:R-:W-:Y:S01]  /*3bc0*/  SEL R31, R31, 0xffffffff, P1 ;  /* 0xffffffff1f1f7807 */ /* 0x000fe20000800000 */
[----:B------:R-:W-:Y:S06]  /*3bd0*/  RET.REL.NODEC R46 `(hint_gen_kernel_tiled) ;  /* 0xffffffc42e087950 */ /* 0x000fec0003c3ffff */
.L_x_17:
[----:B------:R-:W-:-:S00]  /*3be0*/  BRA `(.L_x_17) ;  /* 0xfffffffc00fc7947 */ /* 0x000fc0000383ffff */
[----:B------:R-:W-:-:S00]  /*3bf0*/  NOP ;  /* 0x0000000000007918 */ /* 0x000fc00000000000 */
        /* <DEDUP_REMOVED lines=8> */
.L_x_32:


//--------------------- .text.hint_gen_kernel     --------------------------
	.section	.text.hint_gen_kernel,"ax",@progbits
	.align	128
        .global         hint_gen_kernel
        .type           hint_gen_kernel,@function
        .size           hint_gen_kernel,(.L_x_33 - hint_gen_kernel)
        .other          hint_gen_kernel,@"STO_CUDA_ENTRY STV_DEFAULT"
hint_gen_kernel:
.text.hint_gen_kernel:
        /* <DEDUP_REMOVED lines=9> */
[----:B------:R-:W-:Y:S02]  /*0090*/  CS2R R2, SRZ ;  /* 0x0000000000027805 */ /* 0x000fe4000001ff00 */
[----:B------:R-:W-:Y:S02]  /*00a0*/  CS2R R4, SRZ ;  /* 0x0000000000047805 */ /* 0x000fe4000001ff00 */
[----:B------:R-:W-:Y:S02]  /*00b0*/  CS2R R6, SRZ ;  /* 0x0000000000067805 */ /* 0x000fe4000001ff00 */
[----:B------:R-:W-:Y:S01]  /*00c0*/  CS2R R8, SRZ ;  /* 0x0000000000087805 */ /* 0x000fe2000001ff00 */
[----:B------:R-:W1:Y:S01]  /*00d0*/  LDCU.64 UR6, c[0x0][0x358] ;  /* 0x00006b00ff0677ac */ /* 0x000e620008000a00 */
[----:B0-----:R-:W-:-:S04]  /*00e0*/  UISETP.NE.U32.AND UP0, UPT, UR4, URZ, UPT ;  /* 0x000000ff0400728c */ /* 0x001fc8000bf05070 */
[----:B------:R-:W-:-:S09]  /*00f0*/  UISETP.NE.AND.EX UP0, UPT, UR5, URZ, UPT, UP0 ;  /* 0x000000ff0500728c */ /* 0x000fd2000bf05300 */
[----:B-1----:R-:W-:Y:S05]  /*0100*/  BRA.U !UP0, `(.L_x_18) ;  /* 0x0000003108d87547 */ /* 0x002fea000b800000 */
[----:B------:R-:W-:Y:S01]  /*0110*/  UIADD3 UR4, UP0, UPT, UR4, 0x7, URZ ;  /* 0x0000000704047890 */ /* 0x000fe2000ff1e0ff */
[----:B------:R-:W-:Y:S02]  /*0120*/  CS2R R10, SRZ ;  /* 0x00000000000a7805 */ /* 0x000fe4000001ff00 */
[----:B------:R-:W-:Y:S02]  /*0130*/  CS2R R8, SRZ ;  /* 0x0000000000087805 */ /* 0x000fe4000001ff00 */
[----:B------:R-:W-:Y:S01]  /*0140*/  CS2R R6, SRZ ;  /* 0x0000000000067805 */ /* 0x000fe2000001ff00 */
[----:B------:R-:W-:Y:S01]  /*0150*/  UIADD3.X UR5, UPT, UPT, URZ, UR5, URZ, UP0, !UPT ;  /* 0x00000005ff057290 */ /* 0x000fe200087fe4ff */
[----:B------:R-:W-:Y:S02]  /*0160*/  CS2R R4, SRZ ;  /* 0x0000000000047805 */ /* 0x000fe4000001ff00 */
[----:B------:R-:W-:Y:S01]  /*0170*/  CS2R R2, SRZ ;  /* 0x0000000000027805 */ /* 0x000fe2000001ff00 */
[----:B------:R-:W-:-:S12]  /*0180*/  USHF.R.U64 UR4, UR4, 0x3, UR5 ;  /* 0x0000000304047899 */ /* 0x000fd80008001205 */
.L_x_30:
[----:B------:R-:W0:Y:S01]  /*0190*/  LDCU.64 UR8, c[0x0][0x3b8] ;  /* 0x00007700ff0877ac */ /* 0x000e220008000a00 */
[C---:B------:R-:W-:Y:S02]  /*01a0*/  SHF.R.U64 R13, R10.reuse, 0x3, R11 ;  /* 0x000000030a0d7819 */ /* 0x040fe4000000120b */
[----:B------:R-:W-:Y:S01]  /*01b0*/  LOP3.LUT R14, R10, 0x7, RZ, 0xc0, !PT ;  /* 0x000000070a0e7812 */ /* 0x000fe200078ec0ff */
[----:B------:R-:W1:Y:S02]  /*01c0*/  LDCU UR5, c[0x0][0x38c] ;  /* 0x00007180ff0577ac */ /* 0x000e640008000800 */
[----:B------:R-:W-:-:S05]  /*01d0*/  IMAD R12, R0, UR4, R13 ;  /* 0x00000004000c7c24 */ /* 0x000fca000f8e020d */
[----:B0-----:R-:W-:Y:S01]  /*01e0*/  IADD3 R12, P0, PT, R12, UR8, RZ ;  /* 0x000000080c0c7c10 */ /* 0x001fe2000ff1e0ff */
[----:B------:R-:W0:Y:S04]  /*01f0*/  LDCU UR8, c[0x0][0x388] ;  /* 0x00007100ff0877ac */ /* 0x000e280008000800 */
[----:B------:R-:W-:-:S05]  /*0200*/  IMAD.X R13, RZ, RZ, UR9, P0 ;  /* 0x00000009ff0d7e24 */ /* 0x000fca00080e06ff */
[----:B------:R-:W2:Y:S01]  /*0210*/  LDG.E.U8.CONSTANT R12, desc[UR6][R12.64] ;  /* 0x000000060c0c7981 */ /* 0x000ea2000c1e9100 */
[C---:B------:R-:W-:Y:S01]  /*0220*/  ISETP.GT.U32.AND P0, PT, R14.reuse, 0xffff, PT ;  /* 0x0000ffff0e00780c */ /* 0x040fe20003f04070 */
[----:B------:R-:W-:Y:S03]  /*0230*/  BSSY.RECONVERGENT B0, `(.L_x_19) ;  /* 0x000031d000007945 */ /* 0x000fe60003800200 */
[----:B------:R-:W-:-:S04]  /*0240*/  SEL R14, R14, 0xffff, !P0 ;  /* 0x0000ffff0e0e7807 */ /* 0x000fc80004000000 */
[----:B------:R-:W-:-:S04]  /*0250*/  LOP3.LUT R15, R14, 0xffff, RZ, 0xc0, !PT ;  /* 0x0000ffff0e0f7812 */ /* 0x000fc800078ec0ff */
[----:B--2---:R-:W-:-:S04]  /*0260*/  SHF.R.U32.HI R14, RZ, R15, R12 ;  /* 0x0000000fff0e7219 */ /* 0x004fc8000001160c */
[----:B------:R-:W-:-:S04]  /*0270*/  LOP3.LUT R14, R14, 0x1, RZ, 0xc0, !PT ;  /* 0x000000010e0e7812 */ /* 0x000fc800078ec0ff */
[----:B------:R-:W-:-:S13]  /*0280*/  ISETP.NE.U32.AND P0, PT, R14, 0x1, PT ;  /* 0x000000010e00780c */ /* 0x000fda0003f05070 */
[----:B01----:R-:W-:Y:S05]  /*0290*/  @P0 BRA `(.L_x_20) ;  /* 0x0000003000580947 */ /* 0x003fea0003800000 */
[----:B------:R-:W0:Y:S02]  /*02a0*/  LDC.64 R20, c[0x0][0x3a8] ;  /* 0x0000ea00ff147b82 */ /* 0x000e240000000a00 */
[----:B0-----:R-:W-:-:S04]  /*02b0*/  LEA R20, P0, R10, R20, 0x5 ;  /* 0x000000140a147211 */ /* 0x001fc800078028ff */
[----:B------:R-:W-:-:S05]  /*02c0*/  LEA.HI.X R21, R10, R21, R11, 0x5, P0 ;  /* 0x000000150a157211 */ /* 0x000fca00000f2c0b */
[----:B------:R-:W2:Y:S04]  /*02d0*/  LDG.E.CONSTANT R22, desc[UR6][R20.64] ;  /* 0x0000000614167981 */ /* 0x000ea8000c1e9900 */
[----:B------:R-:W3:Y:S04]  /*02e0*/  LDG.E.CONSTANT R12, desc[UR6][R20.64+0xc] ;  /* 0x00000c06140c7981 */ /* 0x000ee8000c1e9900 */
[----:B------:R-:W4:Y:S04]  /*02f0*/  LDG.E.CONSTANT R19, desc[UR6][R20.64+0x10] ;  /* 0x0000100614137981 */ /* 0x000f28000c1e9900 */
[----:B------:R-:W4:Y:S04]  /*0300*/  LDG.E.CONSTANT R13, desc[UR6][R20.64+0x8] ;  /* 0x00000806140d7981 */ /* 0x000f28000c1e9900 */
[----:B------:R-:W4:Y:S04]  /*0310*/  LDG.E.CONSTANT R14, desc[UR6][R20.64+0x1c] ;  /* 0x00001c06140e7981 */ /* 0x000f28000c1e9900 */
[----:B------:R-:W4:Y:S04]  /*0320*/  LDG.E.CONSTANT R15, desc[UR6][R20.64+0x18] ;  /* 0x00001806140f7981 */ /* 0x000f28000c1e9900 */
[----:B------:R-:W4:Y:S04]  /*0330*/  LDG.E.CONSTANT R16, desc[UR6][R20.64+0x4] ;  /* 0x0000040614107981 */ /* 0x000f28000c1e9900 */
[----:B------:R0:W5:Y:S01]  /*0340*/  LDG.E.CONSTANT R17, desc[UR6][R20.64+0x14] ;  /* 0x0000140614117981 */ /* 0x000162000c1e9900 */
[----:B------:R-:W-:-:S02]  /*0350*/  IMAD.MOV.U32 R38, RZ, RZ, RZ ;  /* 0x000000ffff267224 */ /* 0x000fc400078e00ff */
[----:B--2---:R-:W-:Y:S02]  /*0360*/  VIADD R23, R22, 0x61707865 ;  /* 0x6170786516177836 */ /* 0x004fe40000000000 */
[----:B---3--:R-:W-:-:S03]  /*0370*/  VIADD R18, R12, 0x6b206574 ;  /* 0x6b2065740c127836 */ /* 0x008fc60000000000 */
[----:B------:R-:W-:Y:S02]  /*0380*/  SHF.L.W.U32.HI R24, R23, 0x10, R23 ;  /* 0x0000001017187819 */ /* 0x000fe40000010e17 */
[----:B------:R-:W-:-:S03]  /*0390*/  SHF.L.W.U32.HI R27, R18, 0x10, R18 ;  /* 0x00000010121b7819 */ /* 0x000fc60000010e12 */
[----:B----4-:R-:W-:Y:S02]  /*03a0*/  IMAD.IADD R25, R19, 0x1, R24 ;  /* 0x0000000113197824 */ /* 0x010fe400078e0218 */
[----:B------:R-:W-:-:S03]  /*03b0*/  VIADD R19, R13, 0x79622d32 ;  /* 0x79622d320d137836 */ /* 0x000fc60000000000 */
[----:B------:R-:W-:Y:S01]  /*03c0*/  LOP3.LUT R22, R22, R25, RZ, 0x3c, !PT ;  /* 0x0000001916167212 */ /* 0x000fe200078e3cff */
[----:B------:R-:W-:Y:S01]  /*03d0*/  IMAD.IADD R30, R14, 0x1, R27 ;  /* 0x000000010e1e7824 */ /* 0x000fe200078e021b */
[----:B------:R-:W-:Y:S02]  /*03e0*/  SHF.L.W.U32.HI R28, R19, 0x10, R19 ;  /* 0x00000010131c7819 */ /* 0x000fe40000010e13 */
[----:B------:R-:W-:Y:S02]  /*03f0*/  SHF.L.W.U32.HI R26, R22, 0xc, R22 ;  /* 0x0000000c161a7819 */ /* 0x000fe40000010e16 */
[----:B0-----:R-:W-:Y:S01]  /*0400*/  LOP3.LUT R21, R12, R30, RZ, 0x3c, !PT ;  /* 0x0000001e0c157212 */ /* 0x001fe200078e3cff */
[----:B------:R-:W-:Y:S02]  /*0410*/  IMAD.IADD R34, R15, 0x1, R28 ;  /* 0x000000010f227824 */ /* 0x000fe400078e021c */
[----:B------:R-:W-:Y:S01]  /*0420*/  IMAD.IADD R20, R23, 0x1, R26 ;  /* 0x0000000117147824 */ /* 0x000fe200078e021a */
[----:B------:R-:W-:Y:S01]  /*0430*/  SHF.L.W.U32.HI R31, R21, 0xc, R21 ;  /* 0x0000000c151f7819 */ /* 0x000fe20000010e15 */
[----:B------:R-:W-:Y:S01]  /*0440*/  VIADD R40, R16, 0x3320646e ;  /* 0x3320646e10287836 */ /* 0x000fe20000000000 */
[----:B------:R-:W-:-:S02]  /*0450*/  LOP3.LUT R22, R13, R34, RZ, 0x3c, !PT ;  /* 0x000000220d167212 */ /* 0x000fc400078e3cff */
[----:B------:R-:W-:Y:S01]  /*0460*/  LOP3.LUT R21, R24, R20, RZ, 0x3c, !PT ;  /* 0x0000001418157212 */ /* 0x000fe200078e3cff */
[----:B------:R-:W-:Y:S01]  /*0470*/  IMAD.IADD R35, R18, 0x1, R31 ;  /* 0x0000000112237824 */ /* 0x000fe200078e021f */
[----:B------:R-:W-:Y:S01]  /*0480*/  SHF.L.W.U32.HI R29, R22, 0xc, R22 ;  /* 0x0000000c161d7819 */ /* 0x000fe20000010e16 */
[----:B------:R-:W-:Y:S01]  /*0490*/  IMAD.MOV.U32 R24, RZ, RZ, R0 ;  /* 0x000000ffff187224 */ /* 0x000fe200078e0000 */
[----:B------:R-:W-:Y:S02]  /*04a0*/  SHF.L.W.U32.HI R21, R21, 0x8, R21 ;  /* 0x0000000815157819 */ /* 0x000fe40000010e15 */
[----:B------:R-:W-:Y:S01]  /*04b0*/  LOP3.LUT R23, R27, R35, RZ, 0x3c, !PT ;  /* 0x000000231b177212 */ /* 0x000fe200078e3cff */
[----:B------:R-:W-:Y:S02]  /*04c0*/  IMAD.IADD R42, R19, 0x1, R29 ;  /* 0x00000001132a7824 */ /* 0x000fe400078e021d */
[----:B------:R-:W-:Y:S01]  /*04d0*/  IMAD.IADD R22, R25, 0x1, R21 ;  /* 0x0000000119167824 */ /* 0x000fe200078e0215 */
[----:B------:R-:W-:Y:S01]  /*04e0*/  SHF.L.W.U32.HI R23, R23, 0x8, R23 ;  /* 0x0000000817177819 */ /* 0x000fe20000010e17 */
[----:B------:R-:W-:Y:S01]  /*04f0*/  IMAD.MOV.U32 R27, RZ, RZ, RZ ;  /* 0x000000ffff1b7224 */ /* 0x000fe200078e00ff */
[----:B------:R-:W-:-:S02]  /*0500*/  LOP3.LUT R28, R28, R42, RZ, 0x3c, !PT ;  /* 0x0000002a1c1c7212 */ /* 0x000fc400078e3cff */
[----:B------:R-:W-:Y:S01]  /*0510*/  LOP3.LUT R26, R26, R22, RZ, 0x3c, !PT ;  /* 0x000000161a1a7212 */ /* 0x000fe200078e3cff */
[----:B------:R-:W-:Y:S01]  /*0520*/  IMAD.IADD R25, R30, 0x1, R23 ;  /* 0x000000011e197824 */ /* 0x000fe200078e0217 */
[----:B------:R-:W-:Y:S02]  /*0530*/  SHF.L.W.U32.HI R28, R28, 0x8, R28 ;  /* 0x000000081c1c7819 */ /* 0x000fe40000010e1c */
[----:B------:R-:W-:Y:S02]  /*0540*/  SHF.L.W.U32.HI R26, R26, 0x7, R26 ;  /* 0x000000071a1a7819 */ /* 0x000fe40000010e1a */
[----:B------:R-:W-:Y:S01]  /*0550*/  LOP3.LUT R31, R31, R25, RZ, 0x3c, !PT ;  /* 0x000000191f1f7212 */ /* 0x000fe200078e3cff */
[----:B------:R-:W-:Y:S02]  /*0560*/  IMAD.IADD R34, R34, 0x1, R28 ;  /* 0x0000000122227824 */ /* 0x000fe400078e021c */
[----:B------:R-:W-:Y:S01]  /*0570*/  IMAD.IADD R35, R26, 0x1, R35 ;  /* 0x000000011a237824 */ /* 0x000fe200078e0223 */
[----:B------:R-:W-:-:S02]  /*0580*/  SHF.L.W.U32.HI R39, R31, 0x7, R31 ;  /* 0x000000071f277819 */ /* 0x000fc40000010e1f */
[----:B------:R-:W-:Y:S02]  /*0590*/  LOP3.LUT R29, R29, R34, RZ, 0x3c, !PT ;  /* 0x000000221d1d7212 */ /* 0x000fe400078e3cff */
[----:B------:R-:W-:Y:S01]  /*05a0*/  LOP3.LUT R28, R28, R35, RZ, 0x3c, !PT ;  /* 0x000000231c1c7212 */ /* 0x000fe200078e3cff */
[----:B------:R-:W-:Y:S01]  /*05b0*/  IMAD.IADD R42, R42, 0x1, R39 ;  /* 0x000000012a2a7824 */ /* 0x000fe200078e0227 */
[----:B------:R-:W-:Y:S02]  /*05c0*/  SHF.L.W.U32.HI R41, R29, 0x7, R29 ;  /* 0x000000071d297819 */ /* 0x000fe40000010e1d */
[----:B------:R-:W-:-:S07]  /*05d0*/  SHF.L.W.U32.HI R43, R28, 0x10, R28 ;  /* 0x000000101c2b7819 */ /* 0x000fce0000010e1c */
.L_x_29:
[----:B------:R-:W-:-:S05]  /*05e0*/  VIADD R45, R38, 0x3f ;  /* 0x0000003f262d7836 */ /* 0x000fca0000000000 */
[----:B------:R-:W-:-:S04]  /*05f0*/  LOP3.LUT R28, R45, R40, RZ, 0x3c, !PT ;  /* 0x000000282d1c7212 */ /* 0x000fc800078e3cff */
[----:B------:R-:W-:-:S05]  /*0600*/  SHF.L.W.U32.HI R28, R28, 0x10, R28 ;  /* 0x000000101c1c7819 */ /* 0x000fca0000010e1c */
[----:B-----5:R-:W-:-:S05]  /*0610*/  IMAD.IADD R29, R17, 0x1, R28 ;  /* 0x00000001111d7824 */ /* 0x020fca00078e021c */
[----:B------:R-:W-:-:S04]  /*0620*/  LOP3.LUT R30, R16, R29, RZ, 0x3c, !PT ;  /* 0x0000001d101e7212 */ /* 0x000fc800078e3cff */
[----:B------:R-:W-:-:S05]  /*0630*/  SHF.L.W.U32.HI R31, R30, 0xc, R30 ;  /* 0x0000000c1e1f7819 */ /* 0x000fca0000010e1e */
[----:B------:R-:W-:-:S04]  /*0640*/  IMAD.IADD R30, R40, 0x1, R31 ;  /* 0x00000001281e7824 */ /* 0x000fc800078e021f */
[----:B------:R-:W-:Y:S01]  /*0650*/  IMAD.IADD R36, R41, 0x1, R30 ;  /* 0x0000000129247824 */ /* 0x000fe200078e021e */
[----:B------:R-:W-:-:S04]  /*0660*/  LOP3.LUT R28, R28, R30, RZ, 0x3c, !PT ;  /* 0x0000001e1c1c7212 */ /* 0x000fc800078e3cff */
[----:B------:R-:W-:-:S05]  /*0670*/  SHF.L.W.U32.HI R28, R28, 0x8, R28 ;  /* 0x000000081c1c7819 */ /* 0x000fca0000010e1c */
[----:B------:R-:W-:Y:S01]  /*0680*/  IMAD.IADD R30, R29, 0x1, R28 ;  /* 0x000000011d1e7824 */ /* 0x000fe200078e021c */
[----:B------:R-:W-:Y:S02]  /*0690*/  LOP3.LUT R29, R21, R36, RZ, 0x3c, !PT ;  /* 0x00000024151d7212 */ /* 0x000fe400078e3cff */
[----:B------:R-:W-:Y:S01]  /*06a0*/  LOP3.LUT R28, R28, R42, RZ, 0x3c, !PT ;  /* 0x0000002a1c1c7212 */ /* 0x000fe200078e3cff */
[----:B------:R-:W-:Y:S01]  /*06b0*/  IMAD.IADD R47, R43, 0x1, R30 ;  /* 0x000000012b2f7824 */ /* 0x000fe200078e021e */
        /* <DEDUP_REMOVED lines=9> */
[----:B------:R-:W-:Y:S02]  /*0750*/  SHF.L.W.U32.HI R51, R51, 0xc, R51 ;  /* 0x0000000c33337819 */ /* 0x000fe40000010e33 */
[----:B------:R-:W-:Y:S02]  /*0760*/  SHF.L.W.U32.HI R37, R37, 0x10, R37 ;  /* 0x0000001025257819 */ /* 0x000fe40000010e25 */
[----:B------:R-:W-:Y:S01]  /*0770*/  LOP3.LUT R29, R39, R48, RZ, 0x3c, !PT ;  /* 0x00000030271d7212 */ /* 0x000fe200078e3cff */
[----:B------:R-:W-:Y:S01]  /*0780*/  IMAD.IADD R49, R36, 0x1, R51 ;  /* 0x0000000124317824 */ /* 0x000fe200078e0233 */
[----:B------:R-:W-:Y:S01]  /*0790*/  LOP3.LUT R36, R26, R47, RZ, 0x3c, !PT ;  /* 0x0000002f1a247212 */ /* 0x000fe200078e3cff */
[----:B------:R-:W-:Y:S01]  /*07a0*/  IMAD.IADD R30, R34, 0x1, R37 ;  /* 0x00000001221e7824 */ /* 0x000fe200078e0225 */
[----:B------:R-:W-:-:S02]  /*07b0*/  SHF.L.W.U32.HI R29, R29, 0xc, R29 ;  /* 0x0000000c1d1d7819 */ /* 0x000fc40000010e1d */
[----:B------:R-:W-:Y:S02]  /*07c0*/  LOP3.LUT R44, R44, R49, RZ, 0x3c, !PT ;  /* 0x000000312c2c7212 */ /* 0x000fe400078e3cff */
[----:B------:R-:W-:Y:S01]  /*07d0*/  LOP3.LUT R31, R31, R30, RZ, 0x3c, !PT ;  /* 0x0000001e1f1f7212 */ /* 0x000fe200078e3cff */
[----:B------:R-:W-:Y:S01]  /*07e0*/  IMAD.IADD R28, R42, 0x1, R29 ;  /* 0x000000012a1c7824 */ /* 0x000fe200078e021d */
[----:B------:R-:W-:Y:S02]  /*07f0*/  SHF.L.W.U32.HI R50, R44, 0x8, R44 ;  /* 0x000000082c327819 */ /* 0x000fe40000010e2c */
        /* <DEDUP_REMOVED lines=12> */
[----:B------:R-:W-:Y:S01]  /*08c0*/  IMAD.IADD R28, R51, 0x1, R28 ;  /* 0x00000001331c7824 */ /* 0x000fe200078e021c */
[----:B------:R-:W-:Y:S01]  /*08d0*/  SHF.L.W.U32.HI R53, R33, 0x8, R33 ;  /* 0x0000000821357819 */ /* 0x000fe20000010e21 */
[----:B------:R-:W-:-:S02]  /*08e0*/  IMAD.IADD R47, R47, 0x1, R52 ;  /* 0x000000012f2f7824 */ /* 0x000fc400078e0234 */
[----:B------:R-:W-:Y:S01]  /*08f0*/  IMAD.IADD R30, R30, 0x1, R55 ;  /* 0x000000011e1e7824 */ /* 0x000fe200078e0237 */
[----:B------:R-:W-:Y:S01]  /*0900*/  LOP3.LUT R52, R52, R28, RZ, 0x3c, !PT ;  /* 0x0000001c34347212 */ /* 0x000fe200078e3cff */
[----:B------:R-:W-:Y:S01]  /*0910*/  IMAD.IADD R48, R48, 0x1, R53 ;  /* 0x0000000130307824 */ /* 0x000fe200078e0235 */
[----:B------:R-:W-:Y:S02]  /*0920*/  LOP3.LUT R33, R36, R47, RZ, 0x3c, !PT ;  /* 0x0000002f24217212 */ /* 0x000fe400078e3cff */
[----:B------:R-:W-:Y:S02]  /*0930*/  LOP3.LUT R31, R31, R30, RZ, 0x3c, !PT ;  /* 0x0000001e1f1f7212 */ /* 0x000fe400078e3cff */
[----:B------:R-:W-:Y:S02]  /*0940*/  LOP3.LUT R37, R29, R48, RZ, 0x3c, !PT ;  /* 0x000000301d257212 */ /* 0x000fe400078e3cff */
[----:B------:R-:W-:Y:S02]  /*0950*/  SHF.L.W.U32.HI R29, R52, 0x10, R52 ;  /* 0x00000010341d7819 */ /* 0x000fe40000010e34 */
[----:B------:R-:W-:-:S02]  /*0960*/  SHF.L.W.U32.HI R33, R33, 0x7, R33 ;  /* 0x0000000721217819 */ /* 0x000fc40000010e21 */
[----:B------:R-:W-:Y:S01]  /*0970*/  SHF.L.W.U32.HI R36, R31, 0x7, R31 ;  /* 0x000000071f247819 */ /* 0x000fe20000010e1f */
[----:B------:R-:W-:Y:S01]  /*0980*/  IMAD.IADD R30, R30, 0x1, R29 ;  /* 0x000000011e1e7824 */ /* 0x000fe200078e021d */
[----:B------:R-:W-:Y:S01]  /*0990*/  SHF.L.W.U32.HI R37, R37, 0x7, R37 ;  /* 0x0000000725257819 */ /* 0x000fe20000010e25 */
[----:B------:R-:W-:Y:S02]  /*09a0*/  IMAD.IADD R31, R32, 0x1, R33 ;  /* 0x00000001201f7824 */ /* 0x000fe400078e0221 */
[----:B------:R-:W-:Y:S01]  /*09b0*/  IMAD.IADD R32, R36, 0x1, R49 ;  /* 0x0000000124207824 */ /* 0x000fe200078e0231 */
[----:B------:R-:W-:Y:S01]  /*09c0*/  LOP3.LUT R49, R51, R30, RZ, 0x3c, !PT ;  /* 0x0000001e33317212 */ /* 0x000fe200078e3cff */
[----:B------:R-:W-:Y:S01]  /*09d0*/  IMAD.IADD R44, R37, 0x1, R44 ;  /* 0x00000001252c7824 */ /* 0x000fe200078e022c */
[----:B------:R-:W-:Y:S02]  /*09e0*/  LOP3.LUT R50, R50, R31, RZ, 0x3c, !PT ;  /* 0x0000001f32327212 */ /* 0x000fe400078e3cff */
[----:B------:R-:W-:-:S02]  /*09f0*/  LOP3.LUT R51, R53, R32, RZ, 0x3c, !PT ;  /* 0x0000002035337212 */ /* 0x000fc400078e3cff */
[----:B------:R-:W-:Y:S02]  /*0a00*/  LOP3.LUT R55, R55, R44, RZ, 0x3c, !PT ;  /* 0x0000002c37377212 */ /* 0x000fe400078e3cff */
[----:B------:R-:W-:Y:S02]  /*0a10*/  SHF.L.W.U32.HI R49, R49, 0xc, R49 ;  /* 0x0000000c31317819 */ /* 0x000fe40000010e31 */
[----:B------:R-:W-:Y:S02]  /*0a20*/  SHF.L.W.U32.HI R53, R50, 0x10, R50 ;  /* 0x0000001032357819 */ /* 0x000fe40000010e32 */
[----:B------:R-:W-:Y:S01]  /*0a30*/  SHF.L.W.U32.HI R50, R51, 0x10, R51 ;  /* 0x0000001033327819 */ /* 0x000fe20000010e33 */
[----:B------:R-:W-:Y:S01]  /*0a40*/  IMAD.IADD R28, R28, 0x1, R49 ;  /* 0x000000011c1c7824 */ /* 0x000fe200078e0231 */
[----:B------:R-:W-:Y:S01]  /*0a50*/  SHF.L.W.U32.HI R51, R55, 0x10, R55 ;  /* 0x0000001037337819 */ /* 0x000fe20000010e37 */
[----:B------:R-:W-:Y:S02]  /*0a60*/  IMAD.IADD R48, R48, 0x1, R53 ;  /* 0x0000000130307824 */ /* 0x000fe400078e0235 */
[----:B------:R-:W-:Y:S01]  /*0a70*/  IMAD.IADD R47, R47, 0x1, R50 ;  /* 0x000000012f2f7824 */ /* 0x000fe200078e0232 */
[----:B------:R-:W-:Y:S01]  /*0a80*/  LOP3.LUT R29, R29, R28, RZ, 0x3c, !PT ;  /* 0x0000001c1d1d7212 */ /* 0x000fe200078e3cff */
[----:B------:R-:W-:Y:S01]  /*0a90*/  IMAD.IADD R46, R46, 0x1, R51 ;  /* 0x000000012e2e7824 */ /* 0x000fe200078e0233 */
[----:B------:R-:W-:-:S02]  /*0aa0*/  LOP3.LUT R33, R33, R48, RZ, 0x3c, !PT ;  /* 0x0000003021217212 */ /* 0x000fc400078e3cff */
        /* <DEDUP_REMOVED lines=20> */
[----:B------:R-:W-:Y:S02]  /*0bf0*/  IMAD.IADD R47, R47, 0x1, R50 ;  /* 0x000000012f2f7824 */ /* 0x000fe400078e0232 */
[----:B------:R-:W-:Y:S01]  /*0c00*/  IMAD.IADD R44, R46, 0x1, R55 ;  /* 0x000000012e2c7824 */ /* 0x000fe200078e0237 */
[----:B------:R-:W-:Y:S02]  /*0c10*/  LOP3.LUT R46, R49, R32, RZ, 0x3c, !PT ;  /* 0x00000020312e7212 */ /* 0x000fe400078e3cff */
        /* <DEDUP_REMOVED lines=9> */
[----:B------:R-:W-:Y:S02]  /*0cb0*/  IMAD.IADD R36, R36, 0x1, R49 ;  /* 0x0000000124247824 */ /* 0x000fe400078e0231 */
[----:B------:R-:W-:Y:S01]  /*0cc0*/  IMAD.IADD R33, R28, 0x1, R51 ;  /* 0x000000011c217824 */ /* 0x000fe200078e0233 */
[----:B------:R-:W-:Y:S02]  /*0cd0*/  LOP3.LUT R28, R53, R44, RZ, 0x3c, !PT ;  /* 0x0000002c351c7212 */ /* 0x000fe400078e3cff */
[----:B------:R-:W-:Y:S02]  /*0ce0*/  LOP3.LUT R29, R29, R46, RZ, 0x3c, !PT ;  /* 0x0000002e1d1d7212 */ /* 0x000fe400078e3cff */
[----:B------:R-:W-:Y:S02]  /*0cf0*/  LOP3.LUT R53, R55, R36, RZ, 0x3c, !PT ;  /* 0x0000002437357212 */ /* 0x000fe400078e3cff */
[----:B------:R-:W-:Y:S02]  /*0d00*/  LOP3.LUT R50, R50, R33, RZ, 0x3c, !PT ;  /* 0x0000002132327212 */ /* 0x000fe400078e3cff */
[----:B------:R-:W-:-:S02]  /*0d10*/  SHF.L.W.U32.HI R55, R28, 0xc, R28 ;  /* 0x0000000c1c377819 */ /* 0x000fc40000010e1c */
        /* <DEDUP_REMOVED lines=155> */
[----:B------:R-:W-:Y:S02]  /*16d0*/  LEA.HI R29, R29, R50, R29, 0x8 ;  /* 0x000000321d1d7211 */ /* 0x000fe400078f401d */
[----:B------:R-:W-:Y:S02]  /*16e0*/  SHF.L.W.U32.HI R47, R47, 0xc, R47 ;  /* 0x0000000c2f2f7819 */ /* 0x000fe40000010e2f */
[----:B------:R-:W-:Y:S02]  /*16f0*/  LEA.HI R46, R49, R46, R49, 0xc ;  /* 0x0000002e312e7211 */ /* 0x000fe400078f6031 */
[----:B------:R-:W-:Y:S01]  /*1700*/  LOP3.LUT R36, R36, R29, RZ, 0x3c, !PT ;  /* 0x0000001d24247212 */ /* 0x000fe200078e3cff */
[----:B------:R-:W-:Y:S01]  /*1710*/  IMAD.IADD R31, R28, 0x1, R47 ;  /* 0x000000011c1f7824 */ /* 0x000fe200078e022f */
[----:B------:R-:W-:-:S02]  /*1720*/  LEA.HI R30, R52, R53, R52, 0xc ;  /* 0x00000035341e7211 */ /* 0x000fc400078f6034 */
[----:B------:R-:W-:Y:S02]  /*1730*/  LOP3.LUT R46, R33, R46, RZ, 0x3c, !PT ;  /* 0x0000002e212e7212 */ /* 0x000fe400078e3cff */
[----:B------:R-:W-:Y:S02]  /*1740*/  SHF.L.W.U32.HI R36, R36, 0x7, R36 ;  /* 0x0000000724247819 */ /* 0x000fe40000010e24 */
[----:B------:R-:W-:Y:S02]  /*1750*/  LOP3.LUT R37, R37, R30, RZ, 0x3c, !PT ;  /* 0x0000001e25257212 */ /* 0x000fe400078e3cff */
[----:B------:R-:W-:Y:S01]  /*1760*/  SHF.L.W.U32.HI R49, R46, 0x8, R46 ;  /* 0x000000082e317819 */ /* 0x000fe20000010e2e */
[----:B------:R-:W-:Y:S01]  /*1770*/  IMAD.IADD R28, R31, 0x1, R36 ;  /* 0x000000011f1c7824 */ /* 0x000fe200078e0224 */
[----:B------:R-:W-:Y:S02]  /*1780*/  LOP3.LUT R33, R44, R31, RZ, 0x3c, !PT ;  /* 0x0000001f2c217212 */ /* 0x000fe400078e3cff */
[----:B------:R-:W-:Y:S01]  /*1790*/  SHF.L.W.U32.HI R37, R37, 0x8, R37 ;  /* 0x0000000825257819 */ /* 0x000fe20000010e25 */
[----:B------:R-:W-:Y:S01]  /*17a0*/  IMAD.IADD R48, R48, 0x1, R49 ;  /* 0x0000000130307824 */ /* 0x000fe200078e0231 */
[----:B------:R-:W-:-:S02]  /*17b0*/  LEA.HI R32, R33, R32, R33, 0x8 ;  /* 0x0000002021207211 */ /* 0x000fc400078f4021 */
[----:B------:R-:W-:Y:S02]  /*17c0*/  LOP3.LUT R37, R37, R28, RZ, 0x3c, !PT ;  /* 0x0000001c25257212 */ /* 0x000fe400078e3cff */
[----:B------:R-:W-:Y:S02]  /*17d0*/  LOP3.LUT R32, R47, R32, RZ, 0x3c, !PT ;  /* 0x000000202f207212 */ /* 0x000fe400078e3cff */
[----:B------:R-:W-:Y:S02]  /*17e0*/  LEA.HI R37, R37, R48, R37, 0x10 ;  /* 0x0000003025257211 */ /* 0x000fe400078f8025 */
[----:B------:R-:W-:Y:S02]  /*17f0*/  SHF.L.W.U32.HI R31, R32, 0x7, R32 ;  /* 0x00000007201f7819 */ /* 0x000fe40000010e20 */
[----:B------:R-:W-:Y:S02]  /*1800*/  LOP3.LUT R37, R36, R37, RZ, 0x3c, !PT ;  /* 0x0000002524257212 */ /* 0x000fe400078e3cff */
        /* <DEDUP_REMOVED lines=33> */
.L_x_21:
[----:B------:R-:W-:-:S07]  /*1a20*/  MOV R44, 0x1a40 ;  /* 0x00001a40002c7802 */ /* 0x000fce0000000f00 */
[----:B01----:R-:W-:Y:S05]  /*1a30*/  CALL.REL.NOINC `($__internal_1_$__cuda_sm20_rem_u64) ;  /* 0x0000001800a87944 */ /* 0x003fea0003c00000 */
[----:B------:R-:W-:Y:S02]  /*1a40*/  IMAD.MOV.U32 R28, RZ, RZ, R32 ;  /* 0x000000ffff1c7224 */ /* 0x000fe400078e0020 */
[----:B------:R-:W-:-:S07]  /*1a50*/  IMAD.MOV.U32 R29, RZ, RZ, R33 ;  /* 0x000000ffff1d7224 */ /* 0x000fce00078e0021 */
.L_x_22:
        /* <DEDUP_REMOVED lines=23> */
.L_x_24:
[----:B------:R-:W-:Y:S01]  /*1bd0*/  IMAD.MOV.U32 R47, RZ, RZ, R24 ;  /* 0x000000ffff2f7224 */ /* 0x000fe200078e0018 */
[----:B------:R-:W-:Y:S01]  /*1be0*/  MOV R44, 0x1c10 ;  /* 0x00001c10002c7802 */ /* 0x000fe20000000f00 */
[----:B------:R-:W-:-:S07]  /*1bf0*/  IMAD.MOV.U32 R46, RZ, RZ, R27 ;  /* 0x000000ffff2e7224 */ /* 0x000fce00078e001b */
[----:B01----:R-:W-:Y:S05]  /*1c00*/  CALL.REL.NOINC `($__internal_1_$__cuda_sm20_rem_u64) ;  /* 0x0000001800347944 */ /* 0x003fea0003c00000 */
.L_x_25:
[----:B------:R-:W-:Y:S05]  /*1c10*/  BSYNC.RECONVERGENT B1 ;  /* 0x0000000000017941 */ /* 0x000fea0003800200 */
.L_x_23:
        /* <DEDUP_REMOVED lines=8> */
[----:B------:R-:W-:Y:S01]  /*1ca0*/  IMAD.MOV.U32 R28, RZ, RZ, RZ ;  /* 0x000000ffff1c7224 */ /* 0x000fe200078e00ff */
[----:B------:R-:W-:-:S06]  /*1cb0*/  ISETP.NE.U32.AND P1, PT, R30, RZ, PT ;  /* 0x000000ff1e00720c */ /* 0x000fcc0003f25070 */
[----:B--2---:R-:W2:Y:S02]  /*1cc0*/  MUFU.RCP R31, R31 ;  /* 0x0000001f001f7308 */ /* 0x004ea40000001000 */
[----:B--2---:R-:W-:-:S06]  /*1cd0*/  VIADD R32, R31, 0xffffffe ;  /* 0x0ffffffe1f207836 */ /* 0x004fcc0000000000 */
[----:B------:R-:W2:Y:S02]  /*1ce0*/  F2I.FTZ.U32.TRUNC.NTZ R29, R32 ;  /* 0x00000020001d7305 */ /* 0x000ea4000021f000 */
[----:B--2---:R-:W-:-:S04]  /*1cf0*/  IMAD.MOV R33, RZ, RZ, -R29 ;  /* 0x000000ffff217224 */ /* 0x004fc800078e0a1d */
        /* <DEDUP_REMOVED lines=12> */
.L_x_27:
[----:B------:R-:W-:-:S07]  /*1dc0*/  MOV R44, 0x1de0 ;  /* 0x00001de0002c7802 */ /* 0x000fce0000000f00 */
[----:B01----:R-:W-:Y:S05]  /*1dd0*/  CALL.REL.NOINC `($__internal_1_$__cuda_sm20_rem_u64) ;  /* 0x0000001400c07944 */ /* 0x003fea0003c00000 */
[----:B------:R-:W-:Y:S02]  /*1de0*/  IMAD.MOV.U32 R28, RZ, RZ, R32 ;  /* 0x000000ffff1c7224 */ /* 0x000fe400078e0020 */
[----:B------:R-:W-:-:S07]  /*1df0*/  IMAD.MOV.U32 R29, RZ, RZ, R33 ;  /* 0x000000ffff1d7224 */ /* 0x000fce00078e0021 */
.L_x_28:
[----:B------:R-:W-:Y:S05]  /*1e00*/  BSYNC.RECONVERGENT B1 ;  /* 0x0000000000017941 */ /* 0x000fea0003800200 */
.L_x_26:
[----:B------:R-:W-:Y:S01]  /*1e10*/  VIADD R31, R38, 0x8000003f ;  /* 0x8000003f261f7836 */ /* 0x000fe20000000000 */
[----:B------:R-:W-:Y:S01]  /*1e20*/  ISETP.GT.U32.AND P0, PT, R24, R28, PT ;  /* 0x0000001c1800720c */ /* 0x000fe20003f04070 */
[----:B------:R-:W-:Y:S01]  /*1e30*/  VIADD R38, R38, 0xffffffff ;  /* 0xffffffff26267836 */ /* 0x000fe20000000000 */
[----:B------:R-:W-:Y:S02]  /*1e40*/  ISETP.NE.AND P1, PT, R45, RZ, PT ;  /* 0x000000ff2d00720c */ /* 0x000fe40003f25270 */
[----:B------:R-:W-:Y:S02]  /*1e50*/  LOP3.LUT R31, R31, R40, RZ, 0x3c, !PT ;  /* 0x000000281f1f7212 */ /* 0x000fe400078e3cff */
[-C--:B------:R-:W-:Y:S02]  /*1e60*/  ISETP.GT.U32.AND.EX P0, PT, R27, R29.reuse, PT, P0 ;  /* 0x0000001d1b00720c */ /* 0x080fe40003f04100 */
[----:B------:R-:W-:Y:S02]  /*1e70*/  SHF.L.W.U32.HI R30, R31, 0x10, R31 ;  /* 0x000000101f1e7819 */ /* 0x000fe40000010e1f */
[----:B------:R-:W-:-:S02]  /*1e80*/  SEL R33, R27, R29, P0 ;  /* 0x0000001d1b217207 */ /* 0x000fc40000000000 */
[----:B------:R-:W-:Y:S01]  /*1e90*/  SEL R44, R24, R28, P0 ;  /* 0x0000001c182c7207 */ /* 0x000fe20000000000 */
[----:B------:R-:W-:Y:S01]  /*1ea0*/  IMAD.IADD R49, R17, 0x1, R30 ;  /* 0x0000000111317824 */ /* 0x000fe200078e021e */
[----:B0-----:R-:W-:Y:S02]  /*1eb0*/  LOP3.LUT R36, R18, R33, RZ, 0x3c, !PT ;  /* 0x0000002112247212 */ /* 0x001fe400078e3cff */
[----:B------:R-:W-:Y:S02]  /*1ec0*/  LOP3.LUT R33, R19, R44, RZ, 0x3c, !PT ;  /* 0x0000002c13217212 */ /* 0x000fe400078e3cff */
[----:B------:R-:W-:Y:S02]  /*1ed0*/  LOP3.LUT R31, R16, R49, RZ, 0x3c, !PT ;  /* 0x00000031101f7212 */ /* 0x000fe400078e3cff */
[----:B-1----:R-:W-:Y:S02]  /*1ee0*/  SHF.L.W.U32.HI R37, R36, 0x10, R36 ;  /* 0x0000001024257819 */ /* 0x002fe40000010e24 */
[----:B------:R-:W-:-:S02]  /*1ef0*/  SHF.L.W.U32.HI R32, R31, 0xc, R31 ;  /* 0x0000000c1f207819 */ /* 0x000fc40000010e1f */
[----:B------:R-:W-:Y:S01]  /*1f00*/  SHF.L.W.U32.HI R48, R33, 0x10, R33 ;  /* 0x0000001021307819 */ /* 0x000fe20000010e21 */
[----:B------:R-:W-:Y:S02]  /*1f10*/  IMAD.IADD R33, R14, 0x1, R37 ;  /* 0x000000010e217824 */ /* 0x000fe400078e0225 */
[----:B------:R-:W-:Y:S02]  /*1f20*/  IMAD.IADD R31, R40, 0x1, R32 ;  /* 0x00000001281f7824 */ /* 0x000fe400078e0220 */
[----:B------:R-:W-:Y:S01]  /*1f30*/  IMAD.IADD R36, R15, 0x1, R48 ;  /* 0x000000010f247824 */ /* 0x000fe200078e0230 */
[----:B------:R-:W-:Y:S02]  /*1f40*/  LOP3.LUT R47, R12, R33, RZ, 0x3c, !PT ;  /* 0x000000210c2f7212 */ /* 0x000fe400078e3cff */
[----:B------:R-:W-:Y:S02]  /*1f50*/  LOP3.LUT R30, R30, R31, RZ, 0x3c, !PT ;  /* 0x0000001f1e1e7212 */ /* 0x000fe400078e3cff */
[----:B------:R-:W-:-:S02]  /*1f60*/  LOP3.LUT R46, R13, R36, RZ, 0x3c, !PT ;  /* 0x000000240d2e7212 */ /* 0x000fc400078e3cff */
[----:B------:R-:W-:Y:S02]  /*1f70*/  SHF.L.W.U32.HI R30, R30, 0x8, R30 ;  /* 0x000000081e1e7819 */ /* 0x000fe40000010e1e */
[----:B------:R-:W-:Y:S02]  /*1f80*/  SHF.L.W.U32.HI R47, R47, 0xc, R47 ;  /* 0x0000000c2f2f7819 */ /* 0x000fe40000010e2f */
[----:B------:R-:W-:Y:S01]  /*1f90*/  SHF.L.W.U32.HI R46, R46, 0xc, R46 ;  /* 0x0000000c2e2e7819 */ /* 0x000fe20000010e2e */
[----:B------:R-:W-:Y:S02]  /*1fa0*/  IMAD.IADD R49, R49, 0x1, R30 ;  /* 0x0000000131317824 */ /* 0x000fe400078e021e */
[----:B------:R-:W-:Y:S02]  /*1fb0*/  IMAD.IADD R53, R18, 0x1, R47 ;  /* 0x0000000112357824 */ /* 0x000fe400078e022f */
[----:B------:R-:W-:Y:S01]  /*1fc0*/  IMAD.IADD R51, R19, 0x1, R46 ;  /* 0x0000000113337824 */ /* 0x000fe200078e022e */
[----:B------:R-:W-:-:S02]  /*1fd0*/  LOP3.LUT R32, R32, R49, RZ, 0x3c, !PT ;  /* 0x0000003120207212 */ /* 0x000fc400078e3cff */
[----:B------:R-:W-:Y:S01]  /*1fe0*/  LOP3.LUT R37, R37, R53, RZ, 0x3c, !PT ;  /* 0x0000003525257212 */ /* 0x000fe200078e3cff */
[----:B------:R-:W-:Y:S01]  /*1ff0*/  IMAD.IADD R53, R26, 0x1, R53 ;  /* 0x000000011a357824 */ /* 0x000fe200078e0235 */
[----:B------:R-:W-:Y:S02]  /*2000*/  SHF.L.W.U32.HI R44, R32, 0x7, R32 ;  /* 0x00000007202c7819 */ /* 0x000fe40000010e20 */
[----:B------:R-:W-:Y:S02]  /*2010*/  LOP3.LUT R48, R48, R51, RZ, 0x3c, !PT ;  /* 0x0000003330307212 */ /* 0x000fe400078e3cff */
[----:B------:R-:W-:Y:S01]  /*2020*/  SHF.L.W.U32.HI R52, R37, 0x8, R37 ;  /* 0x0000000825347819 */ /* 0x000fe20000010e25 */
[----:B------:R-:W-:Y:S01]  /*2030*/  IMAD.IADD R37, R20, 0x1, R44 ;  /* 0x0000000114257824 */ /* 0x000fe200078e022c */
[----:B------:R-:W-:-:S03]  /*2040*/  SHF.L.W.U32.HI R50, R48, 0x8, R48 ;  /* 0x0000000830327819 */ /* 0x000fc60000010e30 */
[----:B------:R-:W-:Y:S01]  /*2050*/  IMAD.IADD R32, R33, 0x1, R52 ;  /* 0x0000000121207824 */ /* 0x000fe200078e0234 */
[----:B------:R-:W-:Y:S01]  /*2060*/  LOP3.LUT R48, R52, R37, RZ, 0x3c, !PT ;  /* 0x0000002534307212 */ /* 0x000fe200078e3cff */
[----:B------:R-:W-:Y:S01]  /*2070*/  IMAD.IADD R33, R36, 0x1, R50 ;  /* 0x0000000124217824 */ /* 0x000fe200078e0232 */
[----:B------:R-:W-:Y:S02]  /*2080*/  LOP3.LUT R50, R50, R53, RZ, 0x3c, !PT ;  /* 0x0000003532327212 */ /* 0x000fe400078e3cff */
[----:B------:R-:W-:Y:S02]  /*2090*/  LOP3.LUT R47, R47, R32, RZ, 0x3c, !PT ;  /* 0x000000202f2f7212 */ /* 0x000fe400078e3cff */
[----:B------:R-:W-:Y:S02]  /*20a0*/  SHF.L.W.U32.HI R48, R48, 0x10, R48 ;  /* 0x0000001030307819 */ /* 0x000fe40000010e30 */
[----:B------:R-:W-:Y:S02]  /*20b0*/  LOP3.LUT R36, R46, R33, RZ, 0x3c, !PT ;  /* 0x000000212e247212 */ /* 0x000fe400078e3cff */
[----:B------:R-:W-:Y:S01]  /*20c0*/  SHF.L.W.U32.HI R46, R47, 0x7, R47 ;  /* 0x000000072f2e7819 */ /* 0x000fe20000010e2f */
[----:B------:R-:W-:Y:S01]  /*20d0*/  IMAD.IADD R47, R33, 0x1, R48 ;  /* 0x00000001212f7824 */ /* 0x000fe200078e0230 */
[----:B------:R-:W-:-:S03]  /*20e0*/  SHF.L.W.U32.HI R36, R36, 0x7, R36 ;  /* 0x0000000724247819 */ /* 0x000fc60000010e24 */
[----:B------:R-:W-:Y:S01]  /*20f0*/  IMAD.IADD R51, R51, 0x1, R46 ;  /* 0x0000000133337824 */ /* 0x000fe200078e022e */
[----:B------:R-:W-:Y:S01]  /*2100*/  LOP3.LUT R52, R44, R47, RZ, 0x3c, !PT ;  /* 0x0000002f2c347212 */ /* 0x000fe200078e3cff */
[----:B------:R-:W-:-:S03]  /*2110*/  IMAD.IADD R44, R31, 0x1, R36 ;  /* 0x000000011f2c7824 */ /* 0x000fc600078e0224 */
        /* <DEDUP_REMOVED lines=12> */
[----:B------:R-:W-:Y:S02]  /*21e0*/  SHF.L.W.U32.HI R32, R50, 0x8, R50 ;  /* 0x0000000832207819 */ /* 0x000fe40000010e32 */
        /* <DEDUP_REMOVED lines=10> */
[----:B------:R-:W-:Y:S02]  /*2290*/  LOP3.LUT R57, R57, R50, RZ, 0x3c, !PT ;  /* 0x0000003239397212 */ /* 0x000fe400078e3cff */
[----:B------:R-:W-:Y:S02]  /*22a0*/  SHF.L.W.U32.HI R51, R51, 0x7, R51 ;  /* 0x0000000733337819 */ /* 0x000fe40000010e33 */
[----:B------:R-:W-:-:S02]  /*22b0*/  LOP3.LUT R52, R30, R53, RZ, 0x3c, !PT ;  /* 0x000000351e347212 */ /* 0x000fc400078e3cff */
[----:B------:R-:W-:Y:S01]  /*22c0*/  LOP3.LUT R30, R31, R44, RZ, 0x3c, !PT ;  /* 0x0000002c1f1e7212 */ /* 0x000fe200078e3cff */
[----:B------:R-:W-:Y:S01]  /*22d0*/  IMAD.IADD R44, R51, 0x1, R44 ;  /* 0x00000001332c7824 */ /* 0x000fe200078e022c */
        /* <DEDUP_REMOVED lines=216> */
[----:B------:R-:W-:Y:S02]  /*3060*/  LOP3.LUT R31, R44, R55, RZ, 0x3c, !PT ;  /* 0x000000372c1f7212 */ /* 0x000fe400078e3cff */
[----:B------:R-:W-:Y:S01]  /*3070*/  SHF.L.W.U32.HI R44, R48, 0x10, R48 ;  /* 0x00000010302c7819 */ /* 0x000fe20000010e30 */
[----:B------:R-:W-:Y:S01]  /*3080*/  IMAD.IADD R61, R50, 0x1, R59 ;  /* 0x00000001323d7824 */ /* 0x000fe200078e023b */
[----:B------:R-:W-:Y:S02]  /*3090*/  LOP3.LUT R48, R33, R46, RZ, 0x3c, !PT ;  /* 0x0000002e21307212 */ /* 0x000fe400078e3cff */
[----:B------:R-:W-:Y:S01]  /*30a0*/  LEA.HI R46, R31, R32, R31, 0x10 ;  /* 0x000000201f2e7211 */ /* 0x000fe200078f801f */
[----:B------:R-:W-:Y:S01]  /*30b0*/  IMAD.IADD R32, R51, 0x1, R44 ;  /* 0x0000000133207824 */ /* 0x000fe200078e022c */
[----:B------:R-:W-:Y:S02]  /*30c0*/  LEA.HI R37, R48, R37, R48, 0x8 ;  /* 0x0000002530257211 */ /* 0x000fe400078f4030 */
[----:B------:R-:W-:-:S02]  /*30d0*/  LOP3.LUT R50, R36, R61, RZ, 0x3c, !PT ;  /* 0x0000003d24327212 */ /* 0x000fc400078e3cff */
[----:B------:R-:W-:Y:S02]  /*30e0*/  LOP3.LUT R46, R53, R46, RZ, 0x3c, !PT ;  /* 0x0000002e352e7212 */ /* 0x000fe400078e3cff */
[----:B------:R-:W-:Y:S02]  /*30f0*/  LOP3.LUT R37, R30, R37, RZ, 0x3c, !PT ;  /* 0x000000251e257212 */ /* 0x000fe400078e3cff */
[----:B------:R-:W-:Y:S02]  /*3100*/  LOP3.LUT R36, R47, R32, RZ, 0x3c, !PT ;  /* 0x000000202f247212 */ /* 0x000fe400078e3cff */
[----:B------:R-:W-:Y:S02]  /*3110*/  LEA.HI R50, R50, R57, R50, 0xc ;  /* 0x0000003932327211 */ /* 0x000fe400078f6032 */
[----:B------:R-:W-:Y:S02]  /*3120*/  LEA.HI R46, R46, R55, R46, 0xc ;  /* 0x000000372e2e7211 */ /* 0x000fe400078f602e */
[----:B------:R-:W-:-:S02]  /*3130*/  SHF.L.W.U32.HI R37, R37, 0x7, R37 ;  /* 0x0000000725257819 */ /* 0x000fc40000010e25 */
[----:B------:R-:W-:Y:S02]  /*3140*/  LEA.HI R49, R36, R49, R36, 0xc ;  /* 0x0000003124317211 */ /* 0x000fe400078f6024 */
[----:B------:R-:W-:Y:S01]  /*3150*/  LOP3.LUT R50, R59, R50, RZ, 0x3c, !PT ;  /* 0x000000323b327212 */ /* 0x000fe200078e3cff */
[----:B------:R-:W-:Y:S01]  /*3160*/  IMAD.IADD R31, R46, 0x1, R37 ;  /* 0x000000012e1f7824 */ /* 0x000fe200078e0225 */
[----:B------:R-:W-:Y:S02]  /*3170*/  LOP3.LUT R49, R44, R49, RZ, 0x3c, !PT ;  /* 0x000000312c317212 */ /* 0x000fe400078e3cff */
[----:B------:R-:W-:Y:S02]  /*3180*/  SHF.L.W.U32.HI R50, R50, 0x8, R50 ;  /* 0x0000000832327819 */ /* 0x000fe40000010e32 */
        /* <DEDUP_REMOVED lines=15> */
[-C--:B------:R-:W-:Y:S02]  /*3280*/  IMAD R12, R11, R14.reuse, RZ ;  /* 0x0000000e0b0c7224 */ /* 0x080fe400078e02ff */
[----:B------:R-:W-:Y:S02]  /*3290*/  IMAD.MOV.U32 R25, RZ, RZ, R27 ;  /* 0x000000ffff197224 */ /* 0x000fe400078e001b */
[C---:B------:R-:W-:Y:S02]  /*32a0*/  IMAD R13, R10.reuse, R15, R12 ;  /* 0x0000000f0a0d7224 */ /* 0x040fe400078e020c */
[----:B------:R-:W-:-:S04]  /*32b0*/  IMAD.WIDE.U32 R24, R10, R14, R24 ;  /* 0x0000000e0a187225 */ /* 0x000fc800078e0018 */
        /* <DEDUP_REMOVED lines=20> */
.L_x_20:
[----:B------:R-:W-:Y:S05]  /*3400*/  BSYNC.RECONVERGENT B0 ;  /* 0x0000000000007941 */ /* 0x000fea0003800200 */
.L_x_19:
[----:B------:R-:W0:Y:S01]  /*3410*/  LDCU.64 UR8, c[0x0][0x390] ;  /* 0x00007200ff0877ac */ /* 0x000e220008000a00 */
[----:B------:R-:W-:-:S05]  /*3420*/  IADD3 R10, P0, PT, R10, 0x1, RZ ;  /* 0x000000010a0a7810 */ /* 0x000fca0007f1e0ff */
[----:B------:R-:W-:Y:S01]  /*3430*/  IMAD.X R11, RZ, RZ, R11, P0 ;  /* 0x000000ffff0b7224 */ /* 0x000fe200000e060b */
[----:B0-----:R-:W-:-:S04]  /*3440*/  ISETP.NE.U32.AND P0, PT, R10, UR8, PT ;  /* 0x000000080a007c0c */ /* 0x001fc8000bf05070 */
[----:B------:R-:W-:-:S13]  /*3450*/  ISETP.NE.AND.EX P0, PT, R11, UR9, PT, P0 ;  /* 0x000000090b007c0c */ /* 0x000fda000bf05300 */
[----:B------:R-:W-:Y:S05]  /*3460*/  @P0 BRA `(.L_x_30) ;  /* 0xffffffcc00480947 */ /* 0x000fea000383ffff */
.L_x_18:
[----:B------:R-:W0:Y:S02]  /*3470*/  LDC.64 R10, c[0x0][0x3c0] ;  /* 0x0000f000ff0a7b82 */ /* 0x000e240000000a00 */
[----:B0-----:R-:W-:-:S05]  /*3480*/  IMAD.WIDE.U32 R10, R0, 0x20, R10 ;  /* 0x00000020000a7825 */ /* 0x001fca00078e000a */
[----:B------:R-:W-:Y:S04]  /*3490*/  STG.E.64 desc[UR6][R10.64], R8 ;  /* 0x000000080a007986 */ /* 0x000fe8000c101b06 */
[----:B------:R-:W-:Y:S04]  /*34a0*/  STG.E.64 desc[UR6][R10.64+0x8], R6 ;  /* 0x000008060a007986 */ /* 0x000fe8000c101b06 */
[----:B------:R-:W-:Y:S04]  /*34b0*/  STG.E.64 desc[UR6][R10.64+0x10], R4 ;  /* 0x000010040a007986 */ /* 0x000fe8000c101b06 */
[----:B------:R-:W-:Y:S01]  /*34c0*/  STG.E.64 desc[UR6][R10.64+0x18], R2 ;  /* 0x000018020a007986 */ /* 0x000fe2000c101b06 */
[----:B------:R-:W-:Y:S05]  /*34d0*/  EXIT ;  /* 0x000000000000794d */ /* 0x000fea0003800000 */
        .weak           $__internal_1_$__cuda_sm20_rem_u64
        .type           $__internal_1_$__cuda_sm20_rem_u64,@function
        .size           $__internal_1_$__cuda_sm20_rem_u64,(.L_x_33 - $__internal_1_$__cuda_sm20_rem_u64)
$__internal_1_$__cuda_sm20_rem_u64:
        /* <DEDUP_REMOVED lines=11> */
[-C--:B------:R-:W-:Y:S02]  /*3590*/  IMAD R53, R31, R51.reuse, RZ ;  /* 0x000000331f357224 */ /* 0x080fe400078e02ff */
[----:B------:R-:W-:-:S04]  /*35a0*/  IMAD.WIDE.U32 R32, P0, R30, R51, R32 ;  /* 0x000000331e207225 */ /* 0x000fc80007800020 */
[----:B------:R-:W-:-:S04]  /*35b0*/  IMAD.HI.U32 R51, R31, R51, RZ ;  /* 0x000000331f337227 */ /* 0x000fc800078e00ff */
[----:B------:R-:W-:-:S05]  /*35c0*/  IMAD.HI.U32 R32, P1, R31, R49, R32 ;  /* 0x000000311f207227 */ /* 0x000fca0007820020 */
[----:B------:R-:W-:Y:S01]  /*35d0*/  IADD3 R33, P2, PT, R53, R32, RZ ;  /* 0x0000002035217210 */ /* 0x000fe20007f5e0ff */
[----:B------:R-:W-:-:S04]  /*35e0*/  IMAD.X R32, R51, 0x1, R31, P0 ;  /* 0x0000000133207824 */ /* 0x000fc800000e061f */
[----:B------:R-:W-:Y:S01]  /*35f0*/  IMAD.WIDE.U32 R30, R33, R36, RZ ;  /* 0x00000024211e7225 */ /* 0x000fe200078e00ff */
[----:B------:R-:W-:-:S03]  /*3600*/  IADD3.X R49, PT, PT, RZ, RZ, R32, P2, P1 ;  /* 0x000000ffff317210 */ /* 0x000fc600017e2420 */
[----:B------:R-:W-:Y:S01]  /*3610*/  IMAD R31, R33, R37, R31 ;  /* 0x00000025211f7224 */ /* 0x000fe200078e021f */
[----:B------:R-:W-:-:S03]  /*3620*/  IADD3 R51, P0, PT, RZ, -R30, RZ ;  /* 0x8000001eff337210 */ /* 0x000fc60007f1e0ff */
[----:B------:R-:W-:Y:S02]  /*3630*/  IMAD R31, R49, R36, R31 ;  /* 0x00000024311f7224 */ /* 0x000fe400078e021f */
[----:B------:R-:W-:-:S04]  /*3640*/  IMAD.HI.U32 R32, R33, R51, RZ ;  /* 0x0000003321207227 */ /* 0x000fc800078e00ff */
[----:B------:R-:W-:Y:S02]  /*3650*/  IMAD.X R30, RZ, RZ, ~R31, P0 ;  /* 0x000000ffff1e7224 */ /* 0x000fe400000e0e1f */
[----:B------:R-:W-:Y:S02]  /*3660*/  IMAD.MOV.U32 R31, RZ, RZ, RZ ;  /* 0x000000ffff1f7224 */ /* 0x000fe400078e00ff */
[----:B------:R-:W-:-:S04]  /*3670*/  IMAD.WIDE.U32 R32, P0, R33, R30, R32 ;  /* 0x0000001e21207225 */ /* 0x000fc80007800020 */
[C---:B------:R-:W-:Y:S02]  /*3680*/  IMAD R48, R49.reuse, R30, RZ ;  /* 0x0000001e31307224 */ /* 0x040fe400078e02ff */
[----:B------:R-:W-:-:S04]  /*3690*/  IMAD.HI.U32 R33, P1, R49, R51, R32 ;  /* 0x0000003331217227 */ /* 0x000fc80007820020 */
[----:B------:R-:W-:Y:S01]  /*36a0*/  IMAD.HI.U32 R30, R49, R30, RZ ;  /* 0x0000001e311e7227 */ /* 0x000fe200078e00ff */
[----:B------:R-:W-:-:S03]  /*36b0*/  IADD3 R33, P2, PT, R48, R33, RZ ;  /* 0x0000002130217210 */ /* 0x000fc60007f5e0ff */
[----:B------:R-:W-:Y:S02]  /*36c0*/  IMAD.X R49, R30, 0x1, R49, P0 ;  /* 0x000000011e317824 */ /* 0x000fe400000e0631 */
[----:B------:R-:W-:-:S03]  /*36d0*/  IMAD.HI.U32 R30, R33, R47, RZ ;  /* 0x0000002f211e7227 */ /* 0x000fc600078e00ff */
[----:B------:R-:W-:Y:S01]  /*36e0*/  IADD3.X R49, PT, PT, RZ, RZ, R49, P2, P1 ;  /* 0x000000ffff317210 */ /* 0x000fe200017e2431 */
        /* <DEDUP_REMOVED lines=11> */
[----:B------:R-:W-:-:S04]  /*37a0*/  IMAD R33, R49, R36, R33 ;  /* 0x0000002431217224 */ /* 0x000fc800078e0221 */
        /* <DEDUP_REMOVED lines=12> */
[----:B------:R-:W-:Y:S01]  /*3870*/  SEL R32, R32, R31, P0 ;  /* 0x0000001f20207207 */ /* 0x000fe20000000000 */
[----:B------:R-:W-:Y:S01]  /*3880*/  IMAD.MOV.U32 R31, RZ, RZ, 0x0 ;  /* 0x00000000ff1f7424 */ /* 0x000fe200078e00ff */
[----:B------:R-:W-:Y:S01]  /*3890*/  SEL R33, R33, R30, P0 ;  /* 0x0000001e21217207 */ /* 0x000fe20000000000 */
[----:B------:R-:W-:Y:S01]  /*38a0*/  IMAD.MOV.U32 R30, RZ, RZ, R44 ;  /* 0x000000ffff1e7224 */ /* 0x000fe200078e002c */
[----:B------:R-:W-:Y:S02]  /*38b0*/  SEL R32, R32, 0xffffffff, P1 ;  /* 0xffffffff20207807 */ /* 0x000fe40000800000 */
[----:B------:R-:W-:Y:S01]  /*38c0*/  SEL R33, R33, 0xffffffff, P1 ;  /* 0xffffffff21217807 */ /* 0x000fe20000800000 */
[----:B------:R-:W-:Y:S06]  /*38d0*/  RET.REL.NODEC R30 `(hint_gen_kernel) ;  /* 0xffffffc41ec87950 */ /* 0x000fec0003c3ffff */
.L_x_31:
        /* <DEDUP_REMOVED lines=10> */
.L_x_33:


//--------------------- .nv.shared.hint_gen_kernel_tiled --------------------------
	.section	.nv.shared.hint_gen_kernel_tiled,"aw",@nobits
	.sectionflags	@""
	.align	4
.nv.shared.hint_gen_kernel_tiled:
	.zero		2048


//--------------------- .nv.shared.reserved.0     --------------------------
	.section	.nv.shared.reserved.0,"aw",@nobits
	.weak		__nv_reservedSMEM_offset_0_alias
	.size		__nv_reservedSMEM_offset_0_alias, 0, 64
	.other		__nv_reservedSMEM_offset_0_alias,@"STO_CUDA_RESERVED_SHARED STV_DEFAULT"
__nv_reservedSMEM_offset_0_alias:
	.zero		0
	.zero		64


//--------------------- .nv.constant0.hint_gen_kernel_tiled --------------------------
	.section	.nv.constant0.hint_gen_kernel_tiled,"a",@progbits
	.sectionflags	@""
	.align	4
.nv.constant0.hint_gen_kernel_tiled:
	.zero		968


//--------------------- .nv.constant0.hint_gen_kernel --------------------------
	.section	.nv.constant0.hint_gen_kernel,"a",@progbits
	.sectionflags	@""
	.align	4
.nv.constant0.hint_gen_kernel:
	.zero		968


//--------------------- SYMBOLS --------------------------

	.type		.nv.reservedSmem.offset0,@object
	.size		.nv.reservedSmem.offset0,0x4
	.type		.nv.reservedSmem.cap,@object
	.size		.nv.reservedSmem.cap,0x4
